//
// Generated by NVIDIA NVVM Compiler
//
// Compiler Build ID: CL-36424714
// Cuda compilation tools, release 13.0, V13.0.88
// Based on NVVM 20.0.0
//

.version 9.0
.target sm_100
.address_size 64

	// .globl	_Z20GPU_Func_average_vecPdii

.visible .entry _Z20GPU_Func_average_vecPdii(
	.param .u64 .ptr .align 1 _Z20GPU_Func_average_vecPdii_param_0,
	.param .u32 _Z20GPU_Func_average_vecPdii_param_1,
	.param .u32 _Z20GPU_Func_average_vecPdii_param_2
)
{
	.reg .pred 	%p<2>;
	.reg .b32 	%r<7>;
	.reg .b64 	%rd<5>;
	.reg .b64 	%fd<4>;

	ld.param.u64 	%rd1, [_Z20GPU_Func_average_vecPdii_param_0];
	ld.param.u32 	%r3, [_Z20GPU_Func_average_vecPdii_param_1];
	ld.param.u32 	%r2, [_Z20GPU_Func_average_vecPdii_param_2];
	mov.u32 	%r4, %ctaid.x;
	mov.u32 	%r5, %ntid.x;
	mov.u32 	%r6, %tid.x;
	mad.lo.s32 	%r1, %r4, %r5, %r6;
	setp.ge.s32 	%p1, %r1, %r3;
	@%p1 bra 	$L__BB0_2;
	cvta.to.global.u64 	%rd2, %rd1;
	mul.wide.s32 	%rd3, %r1, 8;
	add.s64 	%rd4, %rd2, %rd3;
	ld.global.f64 	%fd1, [%rd4];
	cvt.rn.f64.s32 	%fd2, %r2;
	div.rn.f64 	%fd3, %fd1, %fd2;
	st.global.f64 	[%rd4], %fd3;
$L__BB0_2:
	ret;

}
	// .globl	_Z28GPU_Func_ComputeNormalVectorPdiPS_i
.visible .entry _Z28GPU_Func_ComputeNormalVectorPdiPS_i(
	.param .u64 .ptr .align 1 _Z28GPU_Func_ComputeNormalVectorPdiPS_i_param_0,
	.param .u32 _Z28GPU_Func_ComputeNormalVectorPdiPS_i_param_1,
	.param .u64 .ptr .align 1 _Z28GPU_Func_ComputeNormalVectorPdiPS_i_param_2,
	.param .u32 _Z28GPU_Func_ComputeNormalVectorPdiPS_i_param_3
)
{
	.reg .pred 	%p<11>;
	.reg .b32 	%r<24>;
	.reg .b64 	%rd<67>;
	.reg .b64 	%fd<41>;

	ld.param.u64 	%rd6, [_Z28GPU_Func_ComputeNormalVectorPdiPS_i_param_0];
	ld.param.u32 	%r13, [_Z28GPU_Func_ComputeNormalVectorPdiPS_i_param_1];
	ld.param.u64 	%rd7, [_Z28GPU_Func_ComputeNormalVectorPdiPS_i_param_2];
	ld.param.u32 	%r14, [_Z28GPU_Func_ComputeNormalVectorPdiPS_i_param_3];
	cvta.to.global.u64 	%rd1, %rd7;
	mov.u32 	%r15, %ctaid.x;
	mov.u32 	%r16, %ntid.x;
	mov.u32 	%r17, %tid.x;
	mad.lo.s32 	%r1, %r15, %r16, %r17;
	setp.ge.s32 	%p1, %r1, %r14;
	@%p1 bra 	$L__BB1_13;
	cvta.to.global.u64 	%rd8, %rd6;
	mul.wide.s32 	%rd9, %r1, 8;
	add.s64 	%rd2, %rd8, %rd9;
	mov.b64 	%rd10, 0;
	st.global.u64 	[%rd2], %rd10;
	setp.lt.s32 	%p2, %r13, 1;
	@%p2 bra 	$L__BB1_13;
	and.b32  	%r2, %r13, 7;
	setp.lt.u32 	%p3, %r13, 8;
	mov.b32 	%r22, 0;
	mov.f64 	%fd38, 0d0000000000000000;
	@%p3 bra 	$L__BB1_5;
	and.b32  	%r22, %r13, 2147483640;
	neg.s32 	%r20, %r22;
	add.s64 	%rd66, %rd1, 32;
	mov.f64 	%fd38, 0d0000000000000000;
$L__BB1_4:
	.pragma "nounroll";
	ld.global.u64 	%rd11, [%rd66+-32];
	cvta.to.global.u64 	%rd12, %rd11;
	add.s64 	%rd14, %rd12, %rd9;
	ld.global.f64 	%fd10, [%rd14];
	fma.rn.f64 	%fd11, %fd10, %fd10, %fd38;
	st.global.f64 	[%rd2], %fd11;
	ld.global.u64 	%rd15, [%rd66+-24];
	cvta.to.global.u64 	%rd16, %rd15;
	add.s64 	%rd17, %rd16, %rd9;
	ld.global.f64 	%fd12, [%rd17];
	fma.rn.f64 	%fd13, %fd12, %fd12, %fd11;
	st.global.f64 	[%rd2], %fd13;
	ld.global.u64 	%rd18, [%rd66+-16];
	cvta.to.global.u64 	%rd19, %rd18;
	add.s64 	%rd20, %rd19, %rd9;
	ld.global.f64 	%fd14, [%rd20];
	fma.rn.f64 	%fd15, %fd14, %fd14, %fd13;
	st.global.f64 	[%rd2], %fd15;
	ld.global.u64 	%rd21, [%rd66+-8];
	cvta.to.global.u64 	%rd22, %rd21;
	add.s64 	%rd23, %rd22, %rd9;
	ld.global.f64 	%fd16, [%rd23];
	fma.rn.f64 	%fd17, %fd16, %fd16, %fd15;
	st.global.f64 	[%rd2], %fd17;
	ld.global.u64 	%rd24, [%rd66];
	cvta.to.global.u64 	%rd25, %rd24;
	add.s64 	%rd26, %rd25, %rd9;
	ld.global.f64 	%fd18, [%rd26];
	fma.rn.f64 	%fd19, %fd18, %fd18, %fd17;
	st.global.f64 	[%rd2], %fd19;
	ld.global.u64 	%rd27, [%rd66+8];
	cvta.to.global.u64 	%rd28, %rd27;
	add.s64 	%rd29, %rd28, %rd9;
	ld.global.f64 	%fd20, [%rd29];
	fma.rn.f64 	%fd21, %fd20, %fd20, %fd19;
	st.global.f64 	[%rd2], %fd21;
	ld.global.u64 	%rd30, [%rd66+16];
	cvta.to.global.u64 	%rd31, %rd30;
	add.s64 	%rd32, %rd31, %rd9;
	ld.global.f64 	%fd22, [%rd32];
	fma.rn.f64 	%fd23, %fd22, %fd22, %fd21;
	st.global.f64 	[%rd2], %fd23;
	ld.global.u64 	%rd33, [%rd66+24];
	cvta.to.global.u64 	%rd34, %rd33;
	add.s64 	%rd35, %rd34, %rd9;
	ld.global.f64 	%fd24, [%rd35];
	fma.rn.f64 	%fd38, %fd24, %fd24, %fd23;
	st.global.f64 	[%rd2], %fd38;
	add.s32 	%r20, %r20, 8;
	add.s64 	%rd66, %rd66, 64;
	setp.ne.s32 	%p4, %r20, 0;
	@%p4 bra 	$L__BB1_4;
$L__BB1_5:
	setp.eq.s32 	%p5, %r2, 0;
	@%p5 bra 	$L__BB1_13;
	and.b32  	%r8, %r13, 3;
	setp.lt.u32 	%p6, %r2, 4;
	@%p6 bra 	$L__BB1_8;
	mul.wide.u32 	%rd36, %r22, 8;
	add.s64 	%rd37, %rd1, %rd36;
	ld.global.u64 	%rd38, [%rd37];
	cvta.to.global.u64 	%rd39, %rd38;
	add.s64 	%rd41, %rd39, %rd9;
	ld.global.f64 	%fd25, [%rd41];
	fma.rn.f64 	%fd26, %fd25, %fd25, %fd38;
	st.global.f64 	[%rd2], %fd26;
	ld.global.u64 	%rd42, [%rd37+8];
	cvta.to.global.u64 	%rd43, %rd42;
	add.s64 	%rd44, %rd43, %rd9;
	ld.global.f64 	%fd27, [%rd44];
	fma.rn.f64 	%fd28, %fd27, %fd27, %fd26;
	st.global.f64 	[%rd2], %fd28;
	ld.global.u64 	%rd45, [%rd37+16];
	cvta.to.global.u64 	%rd46, %rd45;
	add.s64 	%rd47, %rd46, %rd9;
	ld.global.f64 	%fd29, [%rd47];
	fma.rn.f64 	%fd30, %fd29, %fd29, %fd28;
	st.global.f64 	[%rd2], %fd30;
	ld.global.u64 	%rd48, [%rd37+24];
	cvta.to.global.u64 	%rd49, %rd48;
	add.s64 	%rd50, %rd49, %rd9;
	ld.global.f64 	%fd31, [%rd50];
	fma.rn.f64 	%fd38, %fd31, %fd31, %fd30;
	st.global.f64 	[%rd2], %fd38;
	add.s32 	%r22, %r22, 4;
$L__BB1_8:
	setp.eq.s32 	%p7, %r8, 0;
	@%p7 bra 	$L__BB1_13;
	setp.eq.s32 	%p8, %r8, 1;
	@%p8 bra 	$L__BB1_11;
	mul.wide.u32 	%rd51, %r22, 8;
	add.s64 	%rd52, %rd1, %rd51;
	ld.global.u64 	%rd53, [%rd52];
	cvta.to.global.u64 	%rd54, %rd53;
	add.s64 	%rd56, %rd54, %rd9;
	ld.global.f64 	%fd32, [%rd56];
	fma.rn.f64 	%fd33, %fd32, %fd32, %fd38;
	st.global.f64 	[%rd2], %fd33;
	ld.global.u64 	%rd57, [%rd52+8];
	cvta.to.global.u64 	%rd58, %rd57;
	add.s64 	%rd59, %rd58, %rd9;
	ld.global.f64 	%fd34, [%rd59];
	fma.rn.f64 	%fd38, %fd34, %fd34, %fd33;
	st.global.f64 	[%rd2], %fd38;
	add.s32 	%r22, %r22, 2;
$L__BB1_11:
	and.b32  	%r19, %r13, 1;
	setp.eq.b32 	%p9, %r19, 1;
	not.pred 	%p10, %p9;
	@%p10 bra 	$L__BB1_13;
	mul.wide.u32 	%rd60, %r22, 8;
	add.s64 	%rd61, %rd1, %rd60;
	ld.global.u64 	%rd62, [%rd61];
	cvta.to.global.u64 	%rd63, %rd62;
	add.s64 	%rd65, %rd63, %rd9;
	ld.global.f64 	%fd35, [%rd65];
	fma.rn.f64 	%fd36, %fd35, %fd35, %fd38;
	st.global.f64 	[%rd2], %fd36;
$L__BB1_13:
	ret;

}
	// .globl	_Z16GPU_Func_Euc_DisPddPS_iS_S_i
.visible .entry _Z16GPU_Func_Euc_DisPddPS_iS_S_i(
	.param .u64 .ptr .align 1 _Z16GPU_Func_Euc_DisPddPS_iS_S_i_param_0,
	.param .f64 _Z16GPU_Func_Euc_DisPddPS_iS_S_i_param_1,
	.param .u64 .ptr .align 1 _Z16GPU_Func_Euc_DisPddPS_iS_S_i_param_2,
	.param .u32 _Z16GPU_Func_Euc_DisPddPS_iS_S_i_param_3,
	.param .u64 .ptr .align 1 _Z16GPU_Func_Euc_DisPddPS_iS_S_i_param_4,
	.param .u64 .ptr .align 1 _Z16GPU_Func_Euc_DisPddPS_iS_S_i_param_5,
	.param .u32 _Z16GPU_Func_Euc_DisPddPS_iS_S_i_param_6
)
{
	.reg .pred 	%p<11>;
	.reg .b32 	%r<28>;
	.reg .b64 	%rd<126>;
	.reg .b64 	%fd<119>;

	ld.param.u64 	%rd17, [_Z16GPU_Func_Euc_DisPddPS_iS_S_i_param_0];
	ld.param.f64 	%fd16, [_Z16GPU_Func_Euc_DisPddPS_iS_S_i_param_1];
	ld.param.u64 	%rd18, [_Z16GPU_Func_Euc_DisPddPS_iS_S_i_param_2];
	ld.param.u32 	%r17, [_Z16GPU_Func_Euc_DisPddPS_iS_S_i_param_3];
	ld.param.u64 	%rd15, [_Z16GPU_Func_Euc_DisPddPS_iS_S_i_param_4];
	ld.param.u64 	%rd16, [_Z16GPU_Func_Euc_DisPddPS_iS_S_i_param_5];
	ld.param.u32 	%r18, [_Z16GPU_Func_Euc_DisPddPS_iS_S_i_param_6];
	cvta.to.global.u64 	%rd1, %rd18;
	cvta.to.global.u64 	%rd2, %rd17;
	mov.u32 	%r19, %ctaid.x;
	mov.u32 	%r20, %ntid.x;
	mov.u32 	%r21, %tid.x;
	mad.lo.s32 	%r1, %r19, %r20, %r21;
	setp.ge.s32 	%p1, %r1, %r18;
	@%p1 bra 	$L__BB2_16;
	setp.lt.s32 	%p2, %r17, 1;
	mov.f64 	%fd118, 0d0000000000000000;
	@%p2 bra 	$L__BB2_15;
	and.b32  	%r2, %r17, 15;
	setp.lt.u32 	%p3, %r17, 16;
	mov.f64 	%fd117, 0d0000000000000000;
	mov.b32 	%r25, 0;
	@%p3 bra 	$L__BB2_5;
	and.b32  	%r25, %r17, 2147483632;
	neg.s32 	%r23, %r25;
	add.s64 	%rd123, %rd2, 64;
	add.s64 	%rd122, %rd1, 64;
	mov.f64 	%fd117, 0d0000000000000000;
	mul.wide.s32 	%rd21, %r1, 8;
$L__BB2_4:
	.pragma "nounroll";
	ld.global.f64 	%fd21, [%rd123+-64];
	ld.global.u64 	%rd19, [%rd122+-64];
	cvta.to.global.u64 	%rd20, %rd19;
	add.s64 	%rd22, %rd20, %rd21;
	ld.global.f64 	%fd22, [%rd22];
	fma.rn.f64 	%fd23, %fd21, %fd22, %fd117;
	ld.global.f64 	%fd24, [%rd123+-56];
	ld.global.u64 	%rd23, [%rd122+-56];
	cvta.to.global.u64 	%rd24, %rd23;
	add.s64 	%rd25, %rd24, %rd21;
	ld.global.f64 	%fd25, [%rd25];
	fma.rn.f64 	%fd26, %fd24, %fd25, %fd23;
	ld.global.f64 	%fd27, [%rd123+-48];
	ld.global.u64 	%rd26, [%rd122+-48];
	cvta.to.global.u64 	%rd27, %rd26;
	add.s64 	%rd28, %rd27, %rd21;
	ld.global.f64 	%fd28, [%rd28];
	fma.rn.f64 	%fd29, %fd27, %fd28, %fd26;
	ld.global.f64 	%fd30, [%rd123+-40];
	ld.global.u64 	%rd29, [%rd122+-40];
	cvta.to.global.u64 	%rd30, %rd29;
	add.s64 	%rd31, %rd30, %rd21;
	ld.global.f64 	%fd31, [%rd31];
	fma.rn.f64 	%fd32, %fd30, %fd31, %fd29;
	ld.global.f64 	%fd33, [%rd123+-32];
	ld.global.u64 	%rd32, [%rd122+-32];
	cvta.to.global.u64 	%rd33, %rd32;
	add.s64 	%rd34, %rd33, %rd21;
	ld.global.f64 	%fd34, [%rd34];
	fma.rn.f64 	%fd35, %fd33, %fd34, %fd32;
	ld.global.f64 	%fd36, [%rd123+-24];
	ld.global.u64 	%rd35, [%rd122+-24];
	cvta.to.global.u64 	%rd36, %rd35;
	add.s64 	%rd37, %rd36, %rd21;
	ld.global.f64 	%fd37, [%rd37];
	fma.rn.f64 	%fd38, %fd36, %fd37, %fd35;
	ld.global.f64 	%fd39, [%rd123+-16];
	ld.global.u64 	%rd38, [%rd122+-16];
	cvta.to.global.u64 	%rd39, %rd38;
	add.s64 	%rd40, %rd39, %rd21;
	ld.global.f64 	%fd40, [%rd40];
	fma.rn.f64 	%fd41, %fd39, %fd40, %fd38;
	ld.global.f64 	%fd42, [%rd123+-8];
	ld.global.u64 	%rd41, [%rd122+-8];
	cvta.to.global.u64 	%rd42, %rd41;
	add.s64 	%rd43, %rd42, %rd21;
	ld.global.f64 	%fd43, [%rd43];
	fma.rn.f64 	%fd44, %fd42, %fd43, %fd41;
	ld.global.f64 	%fd45, [%rd123];
	ld.global.u64 	%rd44, [%rd122];
	cvta.to.global.u64 	%rd45, %rd44;
	add.s64 	%rd46, %rd45, %rd21;
	ld.global.f64 	%fd46, [%rd46];
	fma.rn.f64 	%fd47, %fd45, %fd46, %fd44;
	ld.global.f64 	%fd48, [%rd123+8];
	ld.global.u64 	%rd47, [%rd122+8];
	cvta.to.global.u64 	%rd48, %rd47;
	add.s64 	%rd49, %rd48, %rd21;
	ld.global.f64 	%fd49, [%rd49];
	fma.rn.f64 	%fd50, %fd48, %fd49, %fd47;
	ld.global.f64 	%fd51, [%rd123+16];
	ld.global.u64 	%rd50, [%rd122+16];
	cvta.to.global.u64 	%rd51, %rd50;
	add.s64 	%rd52, %rd51, %rd21;
	ld.global.f64 	%fd52, [%rd52];
	fma.rn.f64 	%fd53, %fd51, %fd52, %fd50;
	ld.global.f64 	%fd54, [%rd123+24];
	ld.global.u64 	%rd53, [%rd122+24];
	cvta.to.global.u64 	%rd54, %rd53;
	add.s64 	%rd55, %rd54, %rd21;
	ld.global.f64 	%fd55, [%rd55];
	fma.rn.f64 	%fd56, %fd54, %fd55, %fd53;
	ld.global.f64 	%fd57, [%rd123+32];
	ld.global.u64 	%rd56, [%rd122+32];
	cvta.to.global.u64 	%rd57, %rd56;
	add.s64 	%rd58, %rd57, %rd21;
	ld.global.f64 	%fd58, [%rd58];
	fma.rn.f64 	%fd59, %fd57, %fd58, %fd56;
	ld.global.f64 	%fd60, [%rd123+40];
	ld.global.u64 	%rd59, [%rd122+40];
	cvta.to.global.u64 	%rd60, %rd59;
	add.s64 	%rd61, %rd60, %rd21;
	ld.global.f64 	%fd61, [%rd61];
	fma.rn.f64 	%fd62, %fd60, %fd61, %fd59;
	ld.global.f64 	%fd63, [%rd123+48];
	ld.global.u64 	%rd62, [%rd122+48];
	cvta.to.global.u64 	%rd63, %rd62;
	add.s64 	%rd64, %rd63, %rd21;
	ld.global.f64 	%fd64, [%rd64];
	fma.rn.f64 	%fd65, %fd63, %fd64, %fd62;
	ld.global.f64 	%fd66, [%rd123+56];
	ld.global.u64 	%rd65, [%rd122+56];
	cvta.to.global.u64 	%rd66, %rd65;
	add.s64 	%rd67, %rd66, %rd21;
	ld.global.f64 	%fd67, [%rd67];
	fma.rn.f64 	%fd117, %fd66, %fd67, %fd65;
	add.s32 	%r23, %r23, 16;
	add.s64 	%rd123, %rd123, 128;
	add.s64 	%rd122, %rd122, 128;
	setp.ne.s32 	%p4, %r23, 0;
	@%p4 bra 	$L__BB2_4;
$L__BB2_5:
	setp.eq.s32 	%p5, %r2, 0;
	@%p5 bra 	$L__BB2_14;
	and.b32  	%r8, %r17, 7;
	setp.lt.u32 	%p6, %r2, 8;
	@%p6 bra 	$L__BB2_8;
	mul.wide.u32 	%rd68, %r25, 8;
	add.s64 	%rd69, %rd2, %rd68;
	ld.global.f64 	%fd69, [%rd69];
	add.s64 	%rd70, %rd1, %rd68;
	ld.global.u64 	%rd71, [%rd70];
	cvta.to.global.u64 	%rd72, %rd71;
	mul.wide.s32 	%rd73, %r1, 8;
	add.s64 	%rd74, %rd72, %rd73;
	ld.global.f64 	%fd70, [%rd74];
	fma.rn.f64 	%fd71, %fd69, %fd70, %fd117;
	ld.global.f64 	%fd72, [%rd69+8];
	ld.global.u64 	%rd75, [%rd70+8];
	cvta.to.global.u64 	%rd76, %rd75;
	add.s64 	%rd77, %rd76, %rd73;
	ld.global.f64 	%fd73, [%rd77];
	fma.rn.f64 	%fd74, %fd72, %fd73, %fd71;
	ld.global.f64 	%fd75, [%rd69+16];
	ld.global.u64 	%rd78, [%rd70+16];
	cvta.to.global.u64 	%rd79, %rd78;
	add.s64 	%rd80, %rd79, %rd73;
	ld.global.f64 	%fd76, [%rd80];
	fma.rn.f64 	%fd77, %fd75, %fd76, %fd74;
	ld.global.f64 	%fd78, [%rd69+24];
	ld.global.u64 	%rd81, [%rd70+24];
	cvta.to.global.u64 	%rd82, %rd81;
	add.s64 	%rd83, %rd82, %rd73;
	ld.global.f64 	%fd79, [%rd83];
	fma.rn.f64 	%fd80, %fd78, %fd79, %fd77;
	ld.global.f64 	%fd81, [%rd69+32];
	ld.global.u64 	%rd84, [%rd70+32];
	cvta.to.global.u64 	%rd85, %rd84;
	add.s64 	%rd86, %rd85, %rd73;
	ld.global.f64 	%fd82, [%rd86];
	fma.rn.f64 	%fd83, %fd81, %fd82, %fd80;
	ld.global.f64 	%fd84, [%rd69+40];
	ld.global.u64 	%rd87, [%rd70+40];
	cvta.to.global.u64 	%rd88, %rd87;
	add.s64 	%rd89, %rd88, %rd73;
	ld.global.f64 	%fd85, [%rd89];
	fma.rn.f64 	%fd86, %fd84, %fd85, %fd83;
	ld.global.f64 	%fd87, [%rd69+48];
	ld.global.u64 	%rd90, [%rd70+48];
	cvta.to.global.u64 	%rd91, %rd90;
	add.s64 	%rd92, %rd91, %rd73;
	ld.global.f64 	%fd88, [%rd92];
	fma.rn.f64 	%fd89, %fd87, %fd88, %fd86;
	ld.global.f64 	%fd90, [%rd69+56];
	ld.global.u64 	%rd93, [%rd70+56];
	cvta.to.global.u64 	%rd94, %rd93;
	add.s64 	%rd95, %rd94, %rd73;
	ld.global.f64 	%fd91, [%rd95];
	fma.rn.f64 	%fd117, %fd90, %fd91, %fd89;
	add.s32 	%r25, %r25, 8;
$L__BB2_8:
	setp.eq.s32 	%p7, %r8, 0;
	@%p7 bra 	$L__BB2_14;
	and.b32  	%r11, %r17, 3;
	setp.lt.u32 	%p8, %r8, 4;
	@%p8 bra 	$L__BB2_11;
	mul.wide.u32 	%rd96, %r25, 8;
	add.s64 	%rd97, %rd2, %rd96;
	ld.global.f64 	%fd93, [%rd97];
	add.s64 	%rd98, %rd1, %rd96;
	ld.global.u64 	%rd99, [%rd98];
	cvta.to.global.u64 	%rd100, %rd99;
	mul.wide.s32 	%rd101, %r1, 8;
	add.s64 	%rd102, %rd100, %rd101;
	ld.global.f64 	%fd94, [%rd102];
	fma.rn.f64 	%fd95, %fd93, %fd94, %fd117;
	ld.global.f64 	%fd96, [%rd97+8];
	ld.global.u64 	%rd103, [%rd98+8];
	cvta.to.global.u64 	%rd104, %rd103;
	add.s64 	%rd105, %rd104, %rd101;
	ld.global.f64 	%fd97, [%rd105];
	fma.rn.f64 	%fd98, %fd96, %fd97, %fd95;
	ld.global.f64 	%fd99, [%rd97+16];
	ld.global.u64 	%rd106, [%rd98+16];
	cvta.to.global.u64 	%rd107, %rd106;
	add.s64 	%rd108, %rd107, %rd101;
	ld.global.f64 	%fd100, [%rd108];
	fma.rn.f64 	%fd101, %fd99, %fd100, %fd98;
	ld.global.f64 	%fd102, [%rd97+24];
	ld.global.u64 	%rd109, [%rd98+24];
	cvta.to.global.u64 	%rd110, %rd109;
	add.s64 	%rd111, %rd110, %rd101;
	ld.global.f64 	%fd103, [%rd111];
	fma.rn.f64 	%fd117, %fd102, %fd103, %fd101;
	add.s32 	%r25, %r25, 4;
$L__BB2_11:
	setp.eq.s32 	%p9, %r11, 0;
	@%p9 bra 	$L__BB2_14;
	mul.wide.u32 	%rd112, %r25, 8;
	add.s64 	%rd125, %rd1, %rd112;
	add.s64 	%rd124, %rd2, %rd112;
	neg.s32 	%r27, %r11;
	mul.wide.s32 	%rd115, %r1, 8;
$L__BB2_13:
	.pragma "nounroll";
	ld.global.f64 	%fd104, [%rd124];
	ld.global.u64 	%rd113, [%rd125];
	cvta.to.global.u64 	%rd114, %rd113;
	add.s64 	%rd116, %rd114, %rd115;
	ld.global.f64 	%fd105, [%rd116];
	fma.rn.f64 	%fd117, %fd104, %fd105, %fd117;
	add.s64 	%rd125, %rd125, 8;
	add.s64 	%rd124, %rd124, 8;
	add.s32 	%r27, %r27, 1;
	setp.ne.s32 	%p10, %r27, 0;
	@%p10 bra 	$L__BB2_13;
$L__BB2_14:
	add.f64 	%fd118, %fd117, %fd117;
$L__BB2_15:
	cvta.to.global.u64 	%rd117, %rd15;
	mul.wide.s32 	%rd118, %r1, 8;
	add.s64 	%rd119, %rd117, %rd118;
	ld.global.f64 	%fd106, [%rd119];
	add.f64 	%fd107, %fd16, %fd106;
	sub.f64 	%fd108, %fd107, %fd118;
	cvta.to.global.u64 	%rd120, %rd16;
	add.s64 	%rd121, %rd120, %rd118;
	st.global.f64 	[%rd121], %fd108;
$L__BB2_16:
	ret;

}
	// .globl	_Z9addKernelPiPKiS1_i
.visible .entry _Z9addKernelPiPKiS1_i(
	.param .u64 .ptr .align 1 _Z9addKernelPiPKiS1_i_param_0,
	.param .u64 .ptr .align 1 _Z9addKernelPiPKiS1_i_param_1,
	.param .u64 .ptr .align 1 _Z9addKernelPiPKiS1_i_param_2,
	.param .u32 _Z9addKernelPiPKiS1_i_param_3
)
{
	.reg .b32 	%r<7>;
	.reg .b64 	%rd<11>;

	ld.param.u64 	%rd1, [_Z9addKernelPiPKiS1_i_param_0];
	ld.param.u64 	%rd2, [_Z9addKernelPiPKiS1_i_param_1];
	ld.param.u64 	%rd3, [_Z9addKernelPiPKiS1_i_param_2];
	ld.param.u32 	%r1, [_Z9addKernelPiPKiS1_i_param_3];
	cvta.to.global.u64 	%rd4, %rd1;
	cvta.to.global.u64 	%rd5, %rd3;
	cvta.to.global.u64 	%rd6, %rd2;
	mov.u32 	%r2, %tid.x;
	mul.wide.u32 	%rd7, %r2, 4;
	add.s64 	%rd8, %rd6, %rd7;
	ld.global.u32 	%r3, [%rd8];
	add.s64 	%rd9, %rd5, %rd7;
	ld.global.u32 	%r4, [%rd9];
	add.s32 	%r5, %r3, %r1;
	add.s32 	%r6, %r5, %r4;
	add.s64 	%rd10, %rd4, %rd7;
	st.global.u32 	[%rd10], %r6;
	ret;

}


// ===== COMPILED SASS (sm_100) =====

	.target	sm_100

	.elftype	@"ET_EXEC"


//--------------------- .note.nv.tkinfo           --------------------------
	.section	.note.nv.tkinfo,"",@"SHT_NOTE"
	.sectionflags	@"SHF_NOTE_NV_TKINFO"
	.tkinfo
        /*0018*/ 	.word	0x00000002
        /*0030*/ 	.string	""
        /*0030*/ 	.string	"ptxas"
        /*0030*/ 	.string	"Cuda compilation tools, release 13.0, V13.0.88"
        /*0030*/ 	.string	"Build cuda_13.0.r13.0/compiler.36424714_0"
        /*0030*/ 	.string	"-arch sm_100 -m 64 "



//--------------------- .note.nv.cuinfo           --------------------------
	.section	.note.nv.cuinfo,"",@"SHT_NOTE"
	.sectionflags	@"SHF_NOTE_NV_CUINFO"
        /*0018*/ 	.short	0x0002
        /*001a*/ 	.short	0x0064
        /*001c*/ 	.short	0x0082
	.zero		2


//--------------------- .nv.info                  --------------------------
	.section	.nv.info,"",@"SHT_CUDA_INFO"
	.align	4


	//----- nvinfo : EIATTR_REGCOUNT
	.align		4
        /*0000*/ 	.byte	0x04, 0x2f
        /*0002*/ 	.short	(.L_1 - .L_0)
	.align		4
.L_0:
        /*0004*/ 	.word	index@(_Z20GPU_Func_average_vecPdii)
        /*0008*/ 	.word	0x0000001a


	//----- nvinfo : EIATTR_FRAME_SIZE
	.align		4
.L_1:
        /*000c*/ 	.byte	0x04, 0x11
        /*000e*/ 	.short	(.L_3 - .L_2)
	.align		4
.L_2:
        /*0010*/ 	.word	index@($__internal_0_$__cuda_sm20_div_rn_f64_full)
        /*0014*/ 	.word	0x00000000


	//----- nvinfo : EIATTR_FRAME_SIZE
	.align		4
.L_3:
        /*0018*/ 	.byte	0x04, 0x11
        /*001a*/ 	.short	(.L_5 - .L_4)
	.align		4
.L_4:
        /*001c*/ 	.word	index@(_Z20GPU_Func_average_vecPdii)
        /*0020*/ 	.word	0x00000000


	//----- nvinfo : EIATTR_REGCOUNT
	.align		4
.L_5:
        /*0024*/ 	.byte	0x04, 0x2f
        /*0026*/ 	.short	(.L_7 - .L_6)
	.align		4
.L_6:
        /*0028*/ 	.word	index@(_Z28GPU_Func_ComputeNormalVectorPdiPS_i)
        /*002c*/ 	.word	0x00000018


	//----- nvinfo : EIATTR_FRAME_SIZE
	.align		4
.L_7:
        /*0030*/ 	.byte	0x04, 0x11
        /*0032*/ 	.short	(.L_9 - .L_8)
	.align		4
.L_8:
        /*0034*/ 	.word	index@(_Z28GPU_Func_ComputeNormalVectorPdiPS_i)
        /*0038*/ 	.word	0x00000000


	//----- nvinfo : EIATTR_REGCOUNT
	.align		4
.L_9:
        /*003c*/ 	.byte	0x04, 0x2f
        /*003e*/ 	.short	(.L_11 - .L_10)
	.align		4
.L_10:
        /*0040*/ 	.word	index@(_Z16GPU_Func_Euc_DisPddPS_iS_S_i)
        /*0044*/ 	.word	0x00000020


	//----- nvinfo : EIATTR_FRAME_SIZE
	.align		4
.L_11:
        /*0048*/ 	.byte	0x04, 0x11
        /*004a*/ 	.short	(.L_13 - .L_12)
	.align		4
.L_12:
        /*004c*/ 	.word	index@(_Z16GPU_Func_Euc_DisPddPS_iS_S_i)
        /*0050*/ 	.word	0x00000000


	//----- nvinfo : EIATTR_REGCOUNT
	.align		4
.L_13:
        /*0054*/ 	.byte	0x04, 0x2f
        /*0056*/ 	.short	(.L_15 - .L_14)
	.align		4
.L_14:
        /*0058*/ 	.word	index@(_Z9addKernelPiPKiS1_i)
        /*005c*/ 	.word	0x0000000c


	//----- nvinfo : EIATTR_FRAME_SIZE
	.align		4
.L_15:
        /*0060*/ 	.byte	0x04, 0x11
        /*0062*/ 	.short	(.L_17 - .L_16)
	.align		4
.L_16:
        /*0064*/ 	.word	index@(_Z9addKernelPiPKiS1_i)
        /*0068*/ 	.word	0x00000000


	//----- nvinfo : EIATTR_MIN_STACK_SIZE
	.align		4
.L_17:
        /*006c*/ 	.byte	0x04, 0x12
        /*006e*/ 	.short	(.L_19 - .L_18)
	.align		4
.L_18:
        /*0070*/ 	.word	index@(_Z9addKernelPiPKiS1_i)
        /*0074*/ 	.word	0x00000000


	//----- nvinfo : EIATTR_MIN_STACK_SIZE
	.align		4
.L_19:
        /*0078*/ 	.byte	0x04, 0x12
        /*007a*/ 	.short	(.L_21 - .L_20)
	.align		4
.L_20:
        /*007c*/ 	.word	index@(_Z16GPU_Func_Euc_DisPddPS_iS_S_i)
        /*0080*/ 	.word	0x00000000


	//----- nvinfo : EIATTR_MIN_STACK_SIZE
	.align		4
.L_21:
        /*0084*/ 	.byte	0x04, 0x12
        /*0086*/ 	.short	(.L_23 - .L_22)
	.align		4
.L_22:
        /*0088*/ 	.word	index@(_Z28GPU_Func_ComputeNormalVectorPdiPS_i)
        /*008c*/ 	.word	0x00000000


	//----- nvinfo : EIATTR_MIN_STACK_SIZE
	.align		4
.L_23:
        /*0090*/ 	.byte	0x04, 0x12
        /*0092*/ 	.short	(.L_25 - .L_24)
	.align		4
.L_24:
        /*0094*/ 	.word	index@(_Z20GPU_Func_average_vecPdii)
        /*0098*/ 	.word	0x00000000
.L_25:


//--------------------- .nv.compat                --------------------------
	.section	.nv.compat,"",@"SHT_CUDA_COMPAT_INFO"
	.align	4
        /*0000*/ 	.byte	0x02, 0x09, 0x00, 0x00, 0x02, 0x02, 0x01, 0x00, 0x02, 0x05, 0x05, 0x00, 0x03, 0x07, 0x01, 0x01
        /*0010*/ 	.byte	0x02, 0x03, 0x00, 0x00, 0x02, 0x06, 0x01, 0x00, 0x04, 0x0b, 0x08, 0x00, 0x01, 0x00, 0x00, 0x00
        /*0020*/ 	.byte	0x00, 0x00, 0x00, 0x00


//--------------------- .nv.info._Z9addKernelPiPKiS1_i --------------------------
	.section	.nv.info._Z9addKernelPiPKiS1_i,"",@"SHT_CUDA_INFO"
	.sectionflags	@""
	.align	4


	//----- nvinfo : EIATTR_CUDA_API_VERSION
	.align		4
        /*0000*/ 	.byte	0x04, 0x37
        /*0002*/ 	.short	(.L_27 - .L_26)
.L_26:
        /*0004*/ 	.word	0x00000082


	//----- nvinfo : EIATTR_KPARAM_INFO
	.align		4
.L_27:
        /*0008*/ 	.byte	0x04, 0x17
        /*000a*/ 	.short	(.L_29 - .L_28)
.L_28:
        /*000c*/ 	.word	0x00000000
        /*0010*/ 	.short	0x0003
        /*0012*/ 	.short	0x0018
        /*0014*/ 	.byte	0x00, 0xf0, 0x11, 0x00


	//----- nvinfo : EIATTR_KPARAM_INFO
	.align		4
.L_29:
        /*0018*/ 	.byte	0x04, 0x17
        /*001a*/ 	.short	(.L_31 - .L_30)
.L_30:
        /*001c*/ 	.word	0x00000000
        /*0020*/ 	.short	0x0002
        /*0022*/ 	.short	0x0010
        /*0024*/ 	.byte	0x00, 0xf5, 0x21, 0x00


	//----- nvinfo : EIATTR_KPARAM_INFO
	.align		4
.L_31:
        /*0028*/ 	.byte	0x04, 0x17
        /*002a*/ 	.short	(.L_33 - .L_32)
.L_32:
        /*002c*/ 	.word	0x00000000
        /*0030*/ 	.short	0x0001
        /*0032*/ 	.short	0x0008
        /*0034*/ 	.byte	0x00, 0xf5, 0x21, 0x00


	//----- nvinfo : EIATTR_KPARAM_INFO
	.align		4
.L_33:
        /*0038*/ 	.byte	0x04, 0x17
        /*003a*/ 	.short	(.L_35 - .L_34)
.L_34:
        /*003c*/ 	.word	0x00000000
        /*0040*/ 	.short	0x0000
        /*0042*/ 	.short	0x0000
        /*0044*/ 	.byte	0x00, 0xf5, 0x21, 0x00


	//----- nvinfo : EIATTR_SPARSE_MMA_MASK
	.align		4
.L_35:
        /*0048*/ 	.byte	0x03, 0x50
        /*004a*/ 	.short	0x0000


	//----- nvinfo : EIATTR_MAXREG_COUNT
	.align		4
        /*004c*/ 	.byte	0x03, 0x1b
        /*004e*/ 	.short	0x00ff


	//----- nvinfo : EIATTR_MERCURY_ISA_VERSION
	.align		4
        /*0050*/ 	.byte	0x03, 0x5f
        /*0052*/ 	.short	0x0101


	//----- nvinfo : EIATTR_VRC_CTA_INIT_COUNT
	.align		4
        /*0054*/ 	.byte	0x02, 0x4a
	.zero		1
	.zero		1


	//----- nvinfo : EIATTR_EXIT_INSTR_OFFSETS
	.align		4
        /*0058*/ 	.byte	0x04, 0x1c
        /*005a*/ 	.short	(.L_37 - .L_36)


	//   ....[0]....
.L_36:
        /*005c*/ 	.word	0x000000e0


	//----- nvinfo : EIATTR_CBANK_PARAM_SIZE
	.align		4
.L_37:
        /*0060*/ 	.byte	0x03, 0x19
        /*0062*/ 	.short	0x001c


	//----- nvinfo : EIATTR_PARAM_CBANK
	.align		4
        /*0064*/ 	.byte	0x04, 0x0a
        /*0066*/ 	.short	(.L_39 - .L_38)
	.align		4
.L_38:
        /*0068*/ 	.word	index@(.nv.constant0._Z9addKernelPiPKiS1_i)
        /*006c*/ 	.short	0x0380
        /*006e*/ 	.short	0x001c


	//----- nvinfo : EIATTR_SW_WAR
	.align		4
.L_39:
        /*0070*/ 	.byte	0x04, 0x36
        /*0072*/ 	.short	(.L_41 - .L_40)
.L_40:
        /*0074*/ 	.word	0x00000008
.L_41:


//--------------------- .nv.info._Z16GPU_Func_Euc_DisPddPS_iS_S_i --------------------------
	.section	.nv.info._Z16GPU_Func_Euc_DisPddPS_iS_S_i,"",@"SHT_CUDA_INFO"
	.sectionflags	@""
	.align	4


	//----- nvinfo : EIATTR_CUDA_API_VERSION
	.align		4
        /*0000*/ 	.byte	0x04, 0x37
        /*0002*/ 	.short	(.L_43 - .L_42)
.L_42:
        /*0004*/ 	.word	0x00000082


	//----- nvinfo : EIATTR_KPARAM_INFO
	.align		4
.L_43:
        /*0008*/ 	.byte	0x04, 0x17
        /*000a*/ 	.short	(.L_45 - .L_44)
.L_44:
        /*000c*/ 	.word	0x00000000
        /*0010*/ 	.short	0x0006
        /*0012*/ 	.short	0x0030
        /*0014*/ 	.byte	0x00, 0xf0, 0x11, 0x00


	//----- nvinfo : EIATTR_KPARAM_INFO
	.align		4
.L_45:
        /*0018*/ 	.byte	0x04, 0x17
        /*001a*/ 	.short	(.L_47 - .L_46)
.L_46:
        /*001c*/ 	.word	0x00000000
        /*0020*/ 	.short	0x0005
        /*0022*/ 	.short	0x0028
        /*0024*/ 	.byte	0x00, 0xf5, 0x21, 0x00


	//----- nvinfo : EIATTR_KPARAM_INFO
	.align		4
.L_47:
        /*0028*/ 	.byte	0x04, 0x17
        /*002a*/ 	.short	(.L_49 - .L_48)
.L_48:
        /*002c*/ 	.word	0x00000000
        /*0030*/ 	.short	0x0004
        /*0032*/ 	.short	0x0020
        /*0034*/ 	.byte	0x00, 0xf5, 0x21, 0x00


	//----- nvinfo : EIATTR_KPARAM_INFO
	.align		4
.L_49:
        /*0038*/ 	.byte	0x04, 0x17
        /*003a*/ 	.short	(.L_51 - .L_50)
.L_50:
        /*003c*/ 	.word	0x00000000
        /*0040*/ 	.short	0x0003
        /*0042*/ 	.short	0x0018
        /*0044*/ 	.byte	0x00, 0xf0, 0x11, 0x00


	//----- nvinfo : EIATTR_KPARAM_INFO
	.align		4
.L_51:
        /*0048*/ 	.byte	0x04, 0x17
        /*004a*/ 	.short	(.L_53 - .L_52)
.L_52:
        /*004c*/ 	.word	0x00000000
        /*0050*/ 	.short	0x0002
        /*0052*/ 	.short	0x0010
        /*0054*/ 	.byte	0x00, 0xf5, 0x21, 0x00


	//----- nvinfo : EIATTR_KPARAM_INFO
	.align		4
.L_53:
        /*0058*/ 	.byte	0x04, 0x17
        /*005a*/ 	.short	(.L_55 - .L_54)
.L_54:
        /*005c*/ 	.word	0x00000000
        /*0060*/ 	.short	0x0001
        /*0062*/ 	.short	0x0008
        /*0064*/ 	.byte	0x00, 0xf0, 0x21, 0x00


	//----- nvinfo : EIATTR_KPARAM_INFO
	.align		4
.L_55:
        /*0068*/ 	.byte	0x04, 0x17
        /*006a*/ 	.short	(.L_57 - .L_56)
.L_56:
        /*006c*/ 	.word	0x00000000
        /*0070*/ 	.short	0x0000
        /*0072*/ 	.short	0x0000
        /*0074*/ 	.byte	0x00, 0xf5, 0x21, 0x00


	//----- nvinfo : EIATTR_SPARSE_MMA_MASK
	.align		4
.L_57:
        /*0078*/ 	.byte	0x03, 0x50
        /*007a*/ 	.short	0x0000


	//----- nvinfo : EIATTR_MAXREG_COUNT
	.align		4
        /*007c*/ 	.byte	0x03, 0x1b
        /*007e*/ 	.short	0x00ff


	//----- nvinfo : EIATTR_MERCURY_ISA_VERSION
	.align		4
        /*0080*/ 	.byte	0x03, 0x5f
        /*0082*/ 	.short	0x0101


	//----- nvinfo : EIATTR_VRC_CTA_INIT_COUNT
	.align		4
        /*0084*/ 	.byte	0x02, 0x4a
	.zero		1
	.zero		1


	//----- nvinfo : EIATTR_EXIT_INSTR_OFFSETS
	.align		4
        /*0088*/ 	.byte	0x04, 0x1c
        /*008a*/ 	.short	(.L_59 - .L_58)


	//   ....[0]....
.L_58:
        /*008c*/ 	.word	0x00000070


	//   ....[1]....
        /*0090*/ 	.word	0x00000ec0


	//----- nvinfo : EIATTR_CBANK_PARAM_SIZE
	.align		4
.L_59:
        /*0094*/ 	.byte	0x03, 0x19
        /*0096*/ 	.short	0x0034


	//----- nvinfo : EIATTR_PARAM_CBANK
	.align		4
        /*0098*/ 	.byte	0x04, 0x0a
        /*009a*/ 	.short	(.L_61 - .L_60)
	.align		4
.L_60:
        /*009c*/ 	.word	index@(.nv.constant0._Z16GPU_Func_Euc_DisPddPS_iS_S_i)
        /*00a0*/ 	.short	0x0380
        /*00a2*/ 	.short	0x0034


	//----- nvinfo : EIATTR_SW_WAR
	.align		4
.L_61:
        /*00a4*/ 	.byte	0x04, 0x36
        /*00a6*/ 	.short	(.L_63 - .L_62)
.L_62:
        /*00a8*/ 	.word	0x00000008
.L_63:


//--------------------- .nv.info._Z28GPU_Func_ComputeNormalVectorPdiPS_i --------------------------
	.section	.nv.info._Z28GPU_Func_ComputeNormalVectorPdiPS_i,"",@"SHT_CUDA_INFO"
	.sectionflags	@""
	.align	4


	//----- nvinfo : EIATTR_CUDA_API_VERSION
	.align		4
        /*0000*/ 	.byte	0x04, 0x37
        /*0002*/ 	.short	(.L_65 - .L_64)
.L_64:
        /*0004*/ 	.word	0x00000082


	//----- nvinfo : EIATTR_KPARAM_INFO
	.align		4
.L_65:
        /*0008*/ 	.byte	0x04, 0x17
        /*000a*/ 	.short	(.L_67 - .L_66)
.L_66:
        /*000c*/ 	.word	0x00000000
        /*0010*/ 	.short	0x0003
        /*0012*/ 	.short	0x0018
        /*0014*/ 	.byte	0x00, 0xf0, 0x11, 0x00


	//----- nvinfo : EIATTR_KPARAM_INFO
	.align		4
.L_67:
        /*0018*/ 	.byte	0x04, 0x17
        /*001a*/ 	.short	(.L_69 - .L_68)
.L_68:
        /*001c*/ 	.word	0x00000000
        /*0020*/ 	.short	0x0002
        /*0022*/ 	.short	0x0010
        /*0024*/ 	.byte	0x00, 0xf5, 0x21, 0x00


	//----- nvinfo : EIATTR_KPARAM_INFO
	.align		4
.L_69:
        /*0028*/ 	.byte	0x04, 0x17
        /*002a*/ 	.short	(.L_71 - .L_70)
.L_70:
        /*002c*/ 	.word	0x00000000
        /*0030*/ 	.short	0x0001
        /*0032*/ 	.short	0x0008
        /*0034*/ 	.byte	0x00, 0xf0, 0x11, 0x00


	//----- nvinfo : EIATTR_KPARAM_INFO
	.align		4
.L_71:
        /*0038*/ 	.byte	0x04, 0x17
        /*003a*/ 	.short	(.L_73 - .L_72)
.L_72:
        /*003c*/ 	.word	0x00000000
        /*0040*/ 	.short	0x0000
        /*0042*/ 	.short	0x0000
        /*0044*/ 	.byte	0x00, 0xf5, 0x21, 0x00


	//----- nvinfo : EIATTR_SPARSE_MMA_MASK
	.align		4
.L_73:
        /*0048*/ 	.byte	0x03, 0x50
        /*004a*/ 	.short	0x0000


	//----- nvinfo : EIATTR_MAXREG_COUNT
	.align		4
        /*004c*/ 	.byte	0x03, 0x1b
        /*004e*/ 	.short	0x00ff


	//----- nvinfo : EIATTR_MERCURY_ISA_VERSION
	.align		4
        /*0050*/ 	.byte	0x03, 0x5f
        /*0052*/ 	.short	0x0101


	//----- nvinfo : EIATTR_VRC_CTA_INIT_COUNT
	.align		4
        /*0054*/ 	.byte	0x02, 0x4a
	.zero		1
	.zero		1


	//----- nvinfo : EIATTR_EXIT_INSTR_OFFSETS
	.align		4
        /*0058*/ 	.byte	0x04, 0x1c
        /*005a*/ 	.short	(.L_75 - .L_74)


	//   ....[0]....
.L_74:
        /*005c*/ 	.word	0x00000070


	//   ....[1]....
        /*0060*/ 	.word	0x000000e0


	//   ....[2]....
        /*0064*/ 	.word	0x000004a0


	//   ....[3]....
        /*0068*/ 	.word	0x00000660


	//   ....[4]....
        /*006c*/ 	.word	0x00000780


	//   ....[5]....
        /*0070*/ 	.word	0x00000800


	//----- nvinfo : EIATTR_CBANK_PARAM_SIZE
	.align		4
.L_75:
        /*0074*/ 	.byte	0x03, 0x19
        /*0076*/ 	.short	0x001c


	//----- nvinfo : EIATTR_PARAM_CBANK
	.align		4
        /*0078*/ 	.byte	0x04, 0x0a
        /*007a*/ 	.short	(.L_77 - .L_76)
	.align		4
.L_76:
        /*007c*/ 	.word	index@(.nv.constant0._Z28GPU_Func_ComputeNormalVectorPdiPS_i)
        /*0080*/ 	.short	0x0380
        /*0082*/ 	.short	0x001c


	//----- nvinfo : EIATTR_SW_WAR
	.align		4
.L_77:
        /*0084*/ 	.byte	0x04, 0x36
        /*0086*/ 	.short	(.L_79 - .L_78)
.L_78:
        /*0088*/ 	.word	0x00000008
.L_79:


//--------------------- .nv.info._Z20GPU_Func_average_vecPdii --------------------------
	.section	.nv.info._Z20GPU_Func_average_vecPdii,"",@"SHT_CUDA_INFO"
	.sectionflags	@""
	.align	4


	//----- nvinfo : EIATTR_CUDA_API_VERSION
	.align		4
        /*0000*/ 	.byte	0x04, 0x37
        /*0002*/ 	.short	(.L_81 - .L_80)
.L_80:
        /*0004*/ 	.word	0x00000082


	//----- nvinfo : EIATTR_KPARAM_INFO
	.align		4
.L_81:
        /*0008*/ 	.byte	0x04, 0x17
        /*000a*/ 	.short	(.L_83 - .L_82)
.L_82:
        /*000c*/ 	.word	0x00000000
        /*0010*/ 	.short	0x0002
        /*0012*/ 	.short	0x000c
        /*0014*/ 	.byte	0x00, 0xf0, 0x11, 0x00


	//----- nvinfo : EIATTR_KPARAM_INFO
	.align		4
.L_83:
        /*0018*/ 	.byte	0x04, 0x17
        /*001a*/ 	.short	(.L_85 - .L_84)
.L_84:
        /*001c*/ 	.word	0x00000000
        /*0020*/ 	.short	0x0001
        /*0022*/ 	.short	0x0008
        /*0024*/ 	.byte	0x00, 0xf0, 0x11, 0x00


	//----- nvinfo : EIATTR_KPARAM_INFO
	.align		4
.L_85:
        /*0028*/ 	.byte	0x04, 0x17
        /*002a*/ 	.short	(.L_87 - .L_86)
.L_86:
        /*002c*/ 	.word	0x00000000
        /*0030*/ 	.short	0x0000
        /*0032*/ 	.short	0x0000
        /*0034*/ 	.byte	0x00, 0xf5, 0x21, 0x00


	//----- nvinfo : EIATTR_SPARSE_MMA_MASK
	.align		4
.L_87:
        /*0038*/ 	.byte	0x03, 0x50
        /*003a*/ 	.short	0x0000


	//----- nvinfo : EIATTR_MAXREG_COUNT
	.align		4
        /*003c*/ 	.byte	0x03, 0x1b
        /*003e*/ 	.short	0x00ff


	//----- nvinfo : EIATTR_MERCURY_ISA_VERSION
	.align		4
        /*0040*/ 	.byte	0x03, 0x5f
        /*0042*/ 	.short	0x0101


	//----- nvinfo : EIATTR_VRC_CTA_INIT_COUNT
	.align		4
        /*0044*/ 	.byte	0x02, 0x4a
	.zero		1
	.zero		1


	//----- nvinfo : EIATTR_EXIT_INSTR_OFFSETS
	.align		4
        /*0048*/ 	.byte	0x04, 0x1c
        /*004a*/ 	.short	(.L_89 - .L_88)


	//   ....[0]....
.L_88:
        /*004c*/ 	.word	0x00000070


	//   ....[1]....
        /*0050*/ 	.word	0x00000230


	//----- nvinfo : EIATTR_CRS_STACK_SIZE
	.align		4
.L_89:
        /*0054*/ 	.byte	0x04, 0x1e
        /*0056*/ 	.short	(.L_91 - .L_90)
.L_90:
        /*0058*/ 	.word	0x00000000


	//----- nvinfo : EIATTR_CBANK_PARAM_SIZE
	.align		4
.L_91:
        /*005c*/ 	.byte	0x03, 0x19
        /*005e*/ 	.short	0x0010


	//----- nvinfo : EIATTR_PARAM_CBANK
	.align		4
        /*0060*/ 	.byte	0x04, 0x0a
        /*0062*/ 	.short	(.L_93 - .L_92)
	.align		4
.L_92:
        /*0064*/ 	.word	index@(.nv.constant0._Z20GPU_Func_average_vecPdii)
        /*0068*/ 	.short	0x0380
        /*006a*/ 	.short	0x0010


	//----- nvinfo : EIATTR_SW_WAR
	.align		4
.L_93:
        /*006c*/ 	.byte	0x04, 0x36
        /*006e*/ 	.short	(.L_95 - .L_94)
.L_94:
        /*0070*/ 	.word	0x00000008
.L_95:


//--------------------- .nv.callgraph             --------------------------
	.section	.nv.callgraph,"",@"SHT_CUDA_CALLGRAPH"
	.align	4
	.sectionentsize	8
	.align		4
        /*0000*/ 	.word	0x00000000
	.align		4
        /*0004*/ 	.word	0xffffffff
	.align		4
        /*0008*/ 	.word	0x00000000
	.align		4
        /*000c*/ 	.word	0xfffffffe
	.align		4
        /*0010*/ 	.word	0x00000000
	.align		4
        /*0014*/ 	.word	0xfffffffd
	.align		4
        /*0018*/ 	.word	0x00000000
	.align		4
        /*001c*/ 	.word	0xfffffffc


//--------------------- .text._Z9addKernelPiPKiS1_i --------------------------
	.section	.text._Z9addKernelPiPKiS1_i,"ax",@progbits
	.align	128
        .global         _Z9addKernelPiPKiS1_i
        .type           _Z9addKernelPiPKiS1_i,@function
        .size           _Z9addKernelPiPKiS1_i,(.L_x_23 - _Z9addKernelPiPKiS1_i)
        .other          _Z9addKernelPiPKiS1_i,@"STO_CUDA_ENTRY STV_DEFAULT"
_Z9addKernelPiPKiS1_i:
.text._Z9addKernelPiPKiS1_i:
[----:B------:R-:W-:Y:S01]  /*0000*/  LDC R1, c[0x0][0x37c] ;  /* 0x0000df00ff017b82 */ /* 0x000fe20000000800 */
[----:B------:R-:W0:Y:S07]  /*0010*/  S2R R9, SR_TID.X ;  /* 0x0000000000097919 */ /* 0x000e2e0000002100 */
[----:B------:R-:W0:Y:S01]  /*0020*/  LDC.64 R2, c[0x0][0x388] ;  /* 0x0000e200ff027b82 */ /* 0x000e220000000a00 */
[----:B------:R-:W1:Y:S01]  /*0030*/  LDCU.64 UR4, c[0x0][0x358] ;  /* 0x00006b00ff0477ac */ /* 0x000e620008000a00 */
[----:B------:R-:W2:Y:S06]  /*0040*/  LDCU UR6, c[0x0][0x398] ;  /* 0x00007300ff0677ac */ /* 0x000eac0008000800 */
[----:B------:R-:W3:Y:S08]  /*0050*/  LDC.64 R4, c[0x0][0x390] ;  /* 0x0000e400ff047b82 */ /* 0x000ef00000000a00 */
[----:B------:R-:W4:Y:S01]  /*0060*/  LDC.64 R6, c[0x0][0x380] ;  /* 0x0000e000ff067b82 */ /* 0x000f220000000a00 */
[----:B0-----:R-:W-:-:S04]  /*0070*/  IMAD.WIDE.U32 R2, R9, 0x4, R2 ;  /* 0x0000000409027825 */ /* 0x001fc800078e0002 */
[C---:B---3--:R-:W-:Y:S02]  /*0080*/  IMAD.WIDE.U32 R4, R9.reuse, 0x4, R4 ;  /* 0x0000000409047825 */ /* 0x048fe400078e0004 */
[----:B-1----:R-:W2:Y:S04]  /*0090*/  LDG.E R2, desc[UR4][R2.64] ;  /* 0x0000000402027981 */ /* 0x002ea8000c1e1900 */
[----:B------:R-:W2:Y:S01]  /*00a0*/  LDG.E R5, desc[UR4][R4.64] ;  /* 0x0000000404057981 */ /* 0x000ea2000c1e1900 */
[----:B----4-:R-:W-:Y:S01]  /*00b0*/  IMAD.WIDE.U32 R6, R9, 0x4, R6 ;  /* 0x0000000409067825 */ /* 0x010fe200078e0006 */
[----:B--2---:R-:W-:-:S05]  /*00c0*/  IADD3 R9, PT, PT, R5, UR6, R2 ;  /* 0x0000000605097c10 */ /* 0x004fca000fffe002 */
[----:B------:R-:W-:Y:S01]  /*00d0*/  STG.E desc[UR4][R6.64], R9 ;  /* 0x0000000906007986 */ /* 0x000fe2000c101904 */
[----:B------:R-:W-:Y:S05]  /*00e0*/  EXIT ;  /* 0x000000000000794d */ /* 0x000fea0003800000 */
.L_x_0:
[----:B------:R-:W-:-:S00]  /*00f0*/  BRA `(.L_x_0) ;  /* 0xfffffffc00fc7947 */ /* 0x000fc0000383ffff */
[----:B------:R-:W-:-:S00]  /*0100*/  NOP ;  /* 0x0000000000007918 */ /* 0x000fc00000000000 */
[----:B------:R-:W-:-:S00]  /*0110*/  NOP ;  /* 0x0000000000007918 */ /* 0x000fc00000000000 */
[----:B------:R-:W-:-:S00]  /*0120*/  NOP ;  /* 0x0000000000007918 */ /* 0x000fc00000000000 */
[----:B------:R-:W-:-:S00]  /*0130*/  NOP ;  /* 0x0000000000007918 */ /* 0x000fc00000000000 */
[----:B------:R-:W-:-:S00]  /*0140*/  NOP ;  /* 0x0000000000007918 */ /* 0x000fc00000000000 */
[----:B------:R-:W-:-:S00]  /*0150*/  NOP ;  /* 0x0000000000007918 */ /* 0x000fc00000000000 */
[----:B------:R-:W-:-:S00]  /*0160*/  NOP ;  /* 0x0000000000007918 */ /* 0x000fc00000000000 */
[----:B------:R-:W-:-:S00]  /*0170*/  NOP ;  /* 0x0000000000007918 */ /* 0x000fc00000000000 */
.L_x_23:


//--------------------- .text._Z16GPU_Func_Euc_DisPddPS_iS_S_i --------------------------
	.section	.text._Z16GPU_Func_Euc_DisPddPS_iS_S_i,"ax",@progbits
	.align	128
        .global         _Z16GPU_Func_Euc_DisPddPS_iS_S_i
        .type           _Z16GPU_Func_Euc_DisPddPS_iS_S_i,@function
        .size           _Z16GPU_Func_Euc_DisPddPS_iS_S_i,(.L_x_24 - _Z16GPU_Func_Euc_DisPddPS_iS_S_i)
        .other          _Z16GPU_Func_Euc_DisPddPS_iS_S_i,@"STO_CUDA_ENTRY STV_DEFAULT"
_Z16GPU_Func_Euc_DisPddPS_iS_S_i:
.text._Z16GPU_Func_Euc_DisPddPS_iS_S_i:
[----:B------:R-:W-:Y:S01]  /*0000*/  LDC R1, c[0x0][0x37c] ;  /* 0x0000df00ff017b82 */ /* 0x000fe20000000800 */
[----:B------:R-:W0:Y:S07]  /*0010*/  S2R R0, SR_TID.X ;  /* 0x0000000000007919 */ /* 0x000e2e0000002100 */
[----:B------:R-:W0:Y:S01]  /*0020*/  S2UR UR4, SR_CTAID.X ;  /* 0x00000000000479c3 */ /* 0x000e220000002500 */
[----:B------:R-:W1:Y:S07]  /*0030*/  LDCU UR5, c[0x0][0x3b0] ;  /* 0x00007600ff0577ac */ /* 0x000e6e0008000800 */
[----:B------:R-:W0:Y:S02]  /*0040*/  LDC R21, c[0x0][0x360] ;  /* 0x0000d800ff157b82 */ /* 0x000e240000000800 */
[----:B0-----:R-:W-:-:S05]  /*0050*/  IMAD R21, R21, UR4, R0 ;  /* 0x0000000415157c24 */ /* 0x001fca000f8e0200 */
[----:B-1----:R-:W-:-:S13]  /*0060*/  ISETP.GE.AND P0, PT, R21, UR5, PT ;  /* 0x0000000515007c0c */ /* 0x002fda000bf06270 */
[----:B------:R-:W-:Y:S05]  /*0070*/  @P0 EXIT ;  /* 0x000000000000094d */ /* 0x000fea0003800000 */
[----:B------:R-:W0:Y:S01]  /*0080*/  LDCU UR8, c[0x0][0x398] ;  /* 0x00007300ff0877ac */ /* 0x000e220008000800 */
[----:B------:R-:W-:Y:S01]  /*0090*/  CS2R R4, SRZ ;  /* 0x0000000000047805 */ /* 0x000fe2000001ff00 */
[----:B------:R-:W1:Y:S01]  /*00a0*/  LDCU.64 UR12, c[0x0][0x358] ;  /* 0x00006b00ff0c77ac */ /* 0x000e620008000a00 */
[----:B0-----:R-:W-:-:S09]  /*00b0*/  UISETP.GE.AND UP0, UPT, UR8, 0x1, UPT ;  /* 0x000000010800788c */ /* 0x001fd2000bf06270 */
[----:B-1----:R-:W-:Y:S05]  /*00c0*/  BRA.U !UP0, `(.L_x_1) ;  /* 0x0000000d08587547 */ /* 0x002fea000b800000 */
[----:B------:R-:W-:Y:S01]  /*00d0*/  UISETP.GE.U32.AND UP1, UPT, UR8, 0x10, UPT ;  /* 0x000000100800788c */ /* 0x000fe2000bf26070 */
[----:B------:R-:W-:Y:S01]  /*00e0*/  HFMA2 R0, -RZ, RZ, 0, 0 ;  /* 0x00000000ff007431 */ /* 0x000fe200000001ff */
[----:B------:R-:W-:Y:S01]  /*00f0*/  ULOP3.LUT UR9, UR8, 0xf, URZ, 0xc0, !UPT ;  /* 0x0000000f08097892 */ /* 0x000fe2000f8ec0ff */
[----:B------:R-:W-:-:S03]  /*0100*/  CS2R R4, SRZ ;  /* 0x0000000000047805 */ /* 0x000fc6000001ff00 */
[----:B------:R-:W-:-:S03]  /*0110*/  UISETP.NE.AND UP0, UPT, UR9, URZ, UPT ;  /* 0x000000ff0900728c */ /* 0x000fc6000bf05270 */
[----:B------:R-:W-:Y:S08]  /*0120*/  BRA.U !UP1, `(.L_x_2) ;  /* 0x00000005099c7547 */ /* 0x000ff0000b800000 */
[----:B------:R-:W0:Y:S01]  /*0130*/  LDCU.64 UR6, c[0x0][0x380] ;  /* 0x00007000ff0677ac */ /* 0x000e220008000a00 */
[----:B------:R-:W-:Y:S01]  /*0140*/  CS2R R4, SRZ ;  /* 0x0000000000047805 */ /* 0x000fe2000001ff00 */
[----:B------:R-:W1:Y:S01]  /*0150*/  LDCU.64 UR4, c[0x0][0x390] ;  /* 0x00007200ff0477ac */ /* 0x000e620008000a00 */
[----:B------:R-:W-:-:S04]  /*0160*/  ULOP3.LUT UR10, UR8, 0x7ffffff0, URZ, 0xc0, !UPT ;  /* 0x7ffffff0080a7892 */ /* 0x000fc8000f8ec0ff */
[----:B------:R-:W-:Y:S02]  /*0170*/  UIADD3 UR11, UPT, UPT, -UR10, URZ, URZ ;  /* 0x000000ff0a0b7290 */ /* 0x000fe4000fffe1ff */
[----:B------:R-:W-:Y:S01]  /*0180*/  MOV R0, UR10 ;  /* 0x0000000a00007c02 */ /* 0x000fe20008000f00 */
[----:B0-----:R-:W-:Y:S02]  /*0190*/  UIADD3 UR6, UP1, UPT, UR6, 0x40, URZ ;  /* 0x0000004006067890 */ /* 0x001fe4000ff3e0ff */
[----:B-1----:R-:W-:Y:S02]  /*01a0*/  UIADD3 UR4, UP2, UPT, UR4, 0x40, URZ ;  /* 0x0000004004047890 */ /* 0x002fe4000ff5e0ff */
[----:B------:R-:W-:Y:S02]  /*01b0*/  UIADD3.X UR7, UPT, UPT, URZ, UR7, URZ, UP1, !UPT ;  /* 0x00000007ff077290 */ /* 0x000fe40008ffe4ff */
[----:B------:R-:W-:Y:S01]  /*01c0*/  MOV R14, UR6 ;  /* 0x00000006000e7c02 */ /* 0x000fe20008000f00 */
[----:B------:R-:W-:Y:S01]  /*01d0*/  UIADD3.X UR5, UPT, UPT, URZ, UR5, URZ, UP2, !UPT ;  /* 0x00000005ff057290 */ /* 0x000fe200097fe4ff */
[----:B------:R-:W-:-:S02]  /*01e0*/  MOV R8, UR4 ;  /* 0x0000000400087c02 */ /* 0x000fc40008000f00 */
[----:B------:R-:W-:-:S03]  /*01f0*/  MOV R15, UR7 ;  /* 0x00000007000f7c02 */ /* 0x000fc60008000f00 */
[----:B------:R-:W-:-:S07]  /*0200*/  MOV R9, UR5 ;  /* 0x0000000500097c02 */ /* 0x000fce0008000f00 */
.L_x_3:
[----:B------:R-:W2:Y:S04]  /*0210*/  LDG.E.64 R2, desc[UR12][R8.64+-0x40] ;  /* 0xffffc00c08027981 */ /* 0x000ea8000c1e1b00 */
[----:B------:R-:W3:Y:S04]  /*0220*/  LDG.E.64 R12, desc[UR12][R8.64+-0x38] ;  /* 0xffffc80c080c7981 */ /* 0x000ee8000c1e1b00 */
[----:B------:R-:W4:Y:S04]  /*0230*/  LDG.E.64 R10, desc[UR12][R8.64+-0x30] ;  /* 0xffffd00c080a7981 */ /* 0x000f28000c1e1b00 */
[----:B------:R-:W5:Y:S04]  /*0240*/  LDG.E.64 R6, desc[UR12][R8.64+-0x28] ;  /* 0xffffd80c08067981 */ /* 0x000f68000c1e1b00 */
[----:B------:R-:W5:Y:S01]  /*0250*/  LDG.E.64 R18, desc[UR12][R8.64+-0x18] ;  /* 0xffffe80c08127981 */ /* 0x000f62000c1e1b00 */
[----:B--2---:R-:W-:Y:S01]  /*0260*/  IMAD.WIDE R16, R21, 0x8, R2 ;  /* 0x0000000815107825 */ /* 0x004fe200078e0202 */
[----:B------:R-:W-:-:S02]  /*0270*/  MOV R2, R14 ;  /* 0x0000000e00027202 */ /* 0x000fc40000000f00 */
[----:B------:R-:W-:-:S03]  /*0280*/  MOV R3, R15 ;  /* 0x0000000f00037202 */ /* 0x000fc60000000f00 */
[----:B------:R-:W2:Y:S04]  /*0290*/  LDG.E.64 R16, desc[UR12][R16.64] ;  /* 0x0000000c10107981 */ /* 0x000ea8000c1e1b00 */
[----:B------:R-:W2:Y:S01]  /*02a0*/  LDG.E.64 R26, desc[UR12][R2.64+-0x40] ;  /* 0xffffc00c021a7981 */ /* 0x000ea2000c1e1b00 */
[----:B---3--:R-:W-:-:S03]  /*02b0*/  IMAD.WIDE R14, R21, 0x8, R12 ;  /* 0x00000008150e7825 */ /* 0x008fc600078e020c */
[----:B------:R-:W3:Y:S04]  /*02c0*/  LDG.E.64 R24, desc[UR12][R2.64+-0x38] ;  /* 0xffffc80c02187981 */ /* 0x000ee8000c1e1b00 */
[----:B------:R-:W3:Y:S04]  /*02d0*/  LDG.E.64 R14, desc[UR12][R14.64] ;  /* 0x0000000c0e0e7981 */ /* 0x000ee8000c1e1b00 */
[----:B------:R-:W3:Y:S01]  /*02e0*/  LDG.E.64 R12, desc[UR12][R8.64+-0x20] ;  /* 0xffffe00c080c7981 */ /* 0x000ee2000c1e1b00 */
[----:B----4-:R-:W-:-:S03]  /*02f0*/  IMAD.WIDE R22, R21, 0x8, R10 ;  /* 0x0000000815167825 */ /* 0x010fc600078e020a */
[----:B------:R-:W4:Y:S01]  /*0300*/  LDG.E.64 R10, desc[UR12][R2.64+-0x30] ;  /* 0xffffd00c020a7981 */ /* 0x000f22000c1e1b00 */
[----:B-----5:R-:W-:-:S03]  /*0310*/  IMAD.WIDE R6, R21, 0x8, R6 ;  /* 0x0000000815067825 */ /* 0x020fc600078e0206 */
[----:B------:R-:W4:Y:S04]  /*0320*/  LDG.E.64 R22, desc[UR12][R22.64] ;  /* 0x0000000c16167981 */ /* 0x000f28000c1e1b00 */
[----:B------:R-:W5:Y:S01]  /*0330*/  LDG.E.64 R6, desc[UR12][R6.64] ;  /* 0x0000000c06067981 */ /* 0x000f62000c1e1b00 */
[----:B--2---:R-:W-:-:S03]  /*0340*/  DFMA R26, R26, R16, R4 ;  /* 0x000000101a1a722b */ /* 0x004fc60000000004 */
[----:B------:R-:W5:Y:S04]  /*0350*/  LDG.E.64 R16, desc[UR12][R2.64+-0x28] ;  /* 0xffffd80c02107981 */ /* 0x000f68000c1e1b00 */
[----:B------:R-:W2:Y:S01]  /*0360*/  LDG.E.64 R4, desc[UR12][R8.64+-0x10] ;  /* 0xfffff00c08047981 */ /* 0x000ea2000c1e1b00 */
[----:B---3--:R-:W-:-:S03]  /*0370*/  DFMA R24, R24, R14, R26 ;  /* 0x0000000e1818722b */ /* 0x008fc6000000001a */
[----:B------:R-:W3:Y:S01]  /*0380*/  LDG.E.64 R26, desc[UR12][R2.64+-0x20] ;  /* 0xffffe00c021a7981 */ /* 0x000ee2000c1e1b00 */
[----:B------:R-:W-:-:S03]  /*0390*/  IMAD.WIDE R14, R21, 0x8, R12 ;  /* 0x00000008150e7825 */ /* 0x000fc600078e020c */
[----:B------:R-:W3:Y:S04]  /*03a0*/  LDG.E.64 R12, desc[UR12][R8.64+-0x8] ;  /* 0xfffff80c080c7981 */ /* 0x000ee8000c1e1b00 */
[----:B------:R-:W3:Y:S01]  /*03b0*/  LDG.E.64 R14, desc[UR12][R14.64] ;  /* 0x0000000c0e0e7981 */ /* 0x000ee2000c1e1b00 */
[----:B----4-:R-:W-:Y:S01]  /*03c0*/  DFMA R10, R10, R22, R24 ;  /* 0x000000160a0a722b */ /* 0x010fe20000000018 */
[----:B------:R-:W-:Y:S02]  /*03d0*/  IMAD.WIDE R24, R21, 0x8, R18 ;  /* 0x0000000815187825 */ /* 0x000fe400078e0212 */
[----:B------:R-:W4:Y:S04]  /*03e0*/  LDG.E.64 R22, desc[UR12][R2.64+-0x18] ;  /* 0xffffe80c02167981 */ /* 0x000f28000c1e1b00 */
[----:B------:R-:W4:Y:S04]  /*03f0*/  LDG.E.64 R18, desc[UR12][R8.64] ;  /* 0x0000000c08127981 */ /* 0x000f28000c1e1b00 */
[----:B------:R-:W4:Y:S01]  /*0400*/  LDG.E.64 R24, desc[UR12][R24.64] ;  /* 0x0000000c18187981 */ /* 0x000f22000c1e1b00 */
[----:B-----5:R-:W-:-:S03]  /*0410*/  DFMA R16, R16, R6, R10 ;  /* 0x000000061010722b */ /* 0x020fc6000000000a */
[----:B------:R-:W5:Y:S01]  /*0420*/  LDG.E.64 R6, desc[UR12][R8.64+0x8] ;  /* 0x0000080c08067981 */ /* 0x000f62000c1e1b00 */
[----:B--2---:R-:W-:-:S03]  /*0430*/  IMAD.WIDE R4, R21, 0x8, R4 ;  /* 0x0000000815047825 */ /* 0x004fc600078e0204 */
[----:B------:R-:W2:Y:S04]  /*0440*/  LDG.E.64 R10, desc[UR12][R2.64+-0x10] ;  /* 0xfffff00c020a7981 */ /* 0x000ea8000c1e1b00 */
[----:B------:R-:W2:Y:S01]  /*0450*/  LDG.E.64 R4, desc[UR12][R4.64] ;  /* 0x0000000c04047981 */ /* 0x000ea2000c1e1b00 */
[----:B---3--:R-:W-:Y:S01]  /*0460*/  DFMA R26, R26, R14, R16 ;  /* 0x0000000e1a1a722b */ /* 0x008fe20000000010 */
[C---:B------:R-:W-:Y:S02]  /*0470*/  IMAD.WIDE R14, R21.reuse, 0x8, R12 ;  /* 0x00000008150e7825 */ /* 0x040fe400078e020c */
[----:B------:R-:W3:Y:S04]  /*0480*/  LDG.E.64 R16, desc[UR12][R2.64+-0x8] ;  /* 0xfffff80c02107981 */ /* 0x000ee8000c1e1b00 */
[----:B------:R-:W3:Y:S04]  /*0490*/  LDG.E.64 R12, desc[UR12][R8.64+0x10] ;  /* 0x0000100c080c7981 */ /* 0x000ee8000c1e1b00 */
[----:B------:R-:W3:Y:S01]  /*04a0*/  LDG.E.64 R14, desc[UR12][R14.64] ;  /* 0x0000000c0e0e7981 */ /* 0x000ee2000c1e1b00 */
[----:B----4-:R-:W-:Y:S01]  /*04b0*/  IMAD.WIDE R18, R21, 0x8, R18 ;  /* 0x0000000815127825 */ /* 0x010fe200078e0212 */
[----:B------:R-:W-:-:S02]  /*04c0*/  DFMA R22, R22, R24, R26 ;  /* 0x000000181616722b */ /* 0x000fc4000000001a */
[----:B------:R-:W4:Y:S04]  /*04d0*/  LDG.E.64 R26, desc[UR12][R2.64] ;  /* 0x0000000c021a7981 */ /* 0x000f28000c1e1b00 */
[----:B------:R-:W4:Y:S04]  /*04e0*/  LDG.E.64 R18, desc[UR12][R18.64] ;  /* 0x0000000c12127981 */ /* 0x000f28000c1e1b00 */
[----:B------:R-:W4:Y:S01]  /*04f0*/  LDG.E.64 R24, desc[UR12][R8.64+0x18] ;  /* 0x0000180c08187981 */ /* 0x000f22000c1e1b00 */
[----:B-----5:R-:W-:-:S06]  /*0500*/  IMAD.WIDE R6, R21, 0x8, R6 ;  /* 0x0000000815067825 */ /* 0x020fcc00078e0206 */
[----:B------:R-:W5:Y:S01]  /*0510*/  LDG.E.64 R6, desc[UR12][R6.64] ;  /* 0x0000000c06067981 */ /* 0x000f62000c1e1b00 */
[----:B--2---:R-:W-:-:S03]  /*0520*/  DFMA R4, R10, R4, R22 ;  /* 0x000000040a04722b */ /* 0x004fc60000000016 */
[----:B------:R-:W5:Y:S04]  /*0530*/  LDG.E.64 R10, desc[UR12][R2.64+0x8] ;  /* 0x0000080c020a7981 */ /* 0x000f68000c1e1b00 */
[----:B------:R-:W2:Y:S01]  /*0540*/  LDG.E.64 R22, desc[UR12][R8.64+0x28] ;  /* 0x0000280c08167981 */ /* 0x000ea2000c1e1b00 */
[C---:B---3--:R-:W-:Y:S01]  /*0550*/  IMAD.WIDE R12, R21.reuse, 0x8, R12 ;  /* 0x00000008150c7825 */ /* 0x048fe200078e020c */
[----:B------:R-:W-:Y:S02]  /*0560*/  DFMA R16, R16, R14, R4 ;  /* 0x0000000e1010722b */ /* 0x000fe40000000004 */
[----:B------:R-:W3:Y:S04]  /*0570*/  LDG.E.64 R4, desc[UR12][R8.64+0x20] ;  /* 0x0000200c08047981 */ /* 0x000ee8000c1e1b00 */
[----:B------:R-:W2:Y:S04]  /*0580*/  LDG.E.64 R14, desc[UR12][R2.64+0x10] ;  /* 0x0000100c020e7981 */ /* 0x000ea8000c1e1b00 */
[----:B------:R-:W2:Y:S01]  /*0590*/  LDG.E.64 R12, desc[UR12][R12.64] ;  /* 0x0000000c0c0c7981 */ /* 0x000ea2000c1e1b00 */
[----:B----4-:R-:W-:Y:S01]  /*05a0*/  DFMA R16, R26, R18, R16 ;  /* 0x000000121a10722b */ /* 0x010fe20000000010 */
[----:B------:R-:W-:-:S02]  /*05b0*/  IMAD.WIDE R24, R21, 0x8, R24 ;  /* 0x0000000815187825 */ /* 0x000fc400078e0218 */
[----:B------:R-:W4:Y:S04]  /*05c0*/  LDG.E.64 R26, desc[UR12][R8.64+0x30] ;  /* 0x0000300c081a7981 */ /* 0x000f28000c1e1b00 */
[----:B------:R-:W4:Y:S04]  /*05d0*/  LDG.E.64 R24, desc[UR12][R24.64] ;  /* 0x0000000c18187981 */ /* 0x000f28000c1e1b00 */
[----:B------:R-:W4:Y:S01]  /*05e0*/  LDG.E.64 R18, desc[UR12][R2.64+0x18] ;  /* 0x0000180c02127981 */ /* 0x000f22000c1e1b00 */
[----:B-----5:R-:W-:-:S03]  /*05f0*/  DFMA R16, R10, R6, R16 ;  /* 0x000000060a10722b */ /* 0x020fc60000000010 */
[----:B------:R-:W5:Y:S01]  /*0600*/  LDG.E.64 R6, desc[UR12][R8.64+0x38] ;  /* 0x0000380c08067981 */ /* 0x000f62000c1e1b00 */
[----:B---3--:R-:W-:-:S03]  /*0610*/  IMAD.WIDE R10, R21, 0x8, R4 ;  /* 0x00000008150a7825 */ /* 0x008fc600078e0204 */
[----:B------:R-:W3:Y:S04]  /*0620*/  LDG.E.64 R4, desc[UR12][R2.64+0x20] ;  /* 0x0000200c02047981 */ /* 0x000ee8000c1e1b00 */
[----:B------:R-:W3:Y:S01]  /*0630*/  LDG.E.64 R10, desc[UR12][R10.64] ;  /* 0x0000000c0a0a7981 */ /* 0x000ee2000c1e1b00 */
[----:B--2---:R-:W-:Y:S01]  /*0640*/  DFMA R14, R14, R12, R16 ;  /* 0x0000000c0e0e722b */ /* 0x004fe20000000010 */
[C---:B------:R-:W-:Y:S02]  /*0650*/  IMAD.WIDE R16, R21.reuse, 0x8, R22 ;  /* 0x0000000815107825 */ /* 0x040fe400078e0216 */
[----:B------:R-:W2:Y:S02]  /*0660*/  LDG.E.64 R12, desc[UR12][R2.64+0x28] ;  /* 0x0000280c020c7981 */ /* 0x000ea4000c1e1b00 */
[----:B----4-:R-:W-:-:S02]  /*0670*/  IMAD.WIDE R26, R21, 0x8, R26 ;  /* 0x00000008151a7825 */ /* 0x010fc400078e021a */
[----:B------:R-:W4:Y:S04]  /*0680*/  LDG.E.64 R22, desc[UR12][R2.64+0x38] ;  /* 0x0000380c02167981 */ /* 0x000f28000c1e1b00 */
[----:B------:R-:W2:Y:S01]  /*0690*/  LDG.E.64 R16, desc[UR12][R16.64] ;  /* 0x0000000c10107981 */ /* 0x000ea2000c1e1b00 */
[----:B------:R-:W-:-:S03]  /*06a0*/  DFMA R14, R18, R24, R14 ;  /* 0x00000018120e722b */ /* 0x000fc6000000000e */
[----:B------:R-:W4:Y:S04]  /*06b0*/  LDG.E.64 R18, desc[UR12][R2.64+0x30] ;  /* 0x0000300c02127981 */ /* 0x000f28000c1e1b00 */
[----:B------:R-:W4:Y:S01]  /*06c0*/  LDG.E.64 R26, desc[UR12][R26.64] ;  /* 0x0000000c1a1a7981 */ /* 0x000f22000c1e1b00 */
[----:B-----5:R-:W-:-:S06]  /*06d0*/  IMAD.WIDE R6, R21, 0x8, R6 ;  /* 0x0000000815067825 */ /* 0x020fcc00078e0206 */
[----:B------:R-:W5:Y:S01]  /*06e0*/  LDG.E.64 R6, desc[UR12][R6.64] ;  /* 0x0000000c06067981 */ /* 0x000f62000c1e1b00 */
[----:B------:R-:W-:Y:S01]  /*06f0*/  UIADD3 UR11, UPT, UPT, UR11, 0x10, URZ ;  /* 0x000000100b0b7890 */ /* 0x000fe2000fffe0ff */
[----:B---3--:R-:W-:-:S03]  /*0700*/  DFMA R4, R4, R10, R14 ;  /* 0x0000000a0404722b */ /* 0x008fc6000000000e */
[----:B------:R-:W-:-:S05]  /*0710*/  UISETP.NE.AND UP1, UPT, UR11, URZ, UPT ;  /* 0x000000ff0b00728c */ /* 0x000fca000bf25270 */
[----:B--2---:R-:W-:Y:S01]  /*0720*/  DFMA R4, R12, R16, R4 ;  /* 0x000000100c04722b */ /* 0x004fe20000000004 */
[----:B------:R-:W-:-:S07]  /*0730*/  IADD3 R14, P0, PT, R2, 0x80, RZ ;  /* 0x00000080020e7810 */ /* 0x000fce0007f1e0ff */
[----:B----4-:R-:W-:Y:S01]  /*0740*/  DFMA R4, R18, R26, R4 ;  /* 0x0000001a1204722b */ /* 0x010fe20000000004 */
[----:B------:R-:W-:Y:S02]  /*0750*/  IADD3 R8, P1, PT, R8, 0x80, RZ ;  /* 0x0000008008087810 */ /* 0x000fe40007f3e0ff */
[----:B------:R-:W-:Y:S02]  /*0760*/  IADD3.X R15, PT, PT, RZ, R3, RZ, P0, !PT ;  /* 0x00000003ff0f7210 */ /* 0x000fe400007fe4ff */
[----:B------:R-:W-:-:S03]  /*0770*/  IADD3.X R9, PT, PT, RZ, R9, RZ, P1, !PT ;  /* 0x00000009ff097210 */ /* 0x000fc60000ffe4ff */
[----:B-----5:R-:W-:Y:S01]  /*0780*/  DFMA R4, R22, R6, R4 ;  /* 0x000000061604722b */ /* 0x020fe20000000004 */
[----:B------:R-:W-:Y:S10]  /*0790*/  BRA.U UP1, `(.L_x_3) ;  /* 0xfffffff9019c7547 */ /* 0x000ff4000b83ffff */
.L_x_2:
[----:B------:R-:W-:Y:S05]  /*07a0*/  BRA.U !UP0, `(.L_x_4) ;  /* 0x00000005089c7547 */ /* 0x000fea000b800000 */
[----:B------:R-:W-:Y:S02]  /*07b0*/  UISETP.GE.U32.AND UP0, UPT, UR9, 0x8, UPT ;  /* 0x000000080900788c */ /* 0x000fe4000bf06070 */
[----:B------:R-:W-:-:S04]  /*07c0*/  ULOP3.LUT UR5, UR8, 0x7, URZ, 0xc0, !UPT ;  /* 0x0000000708057892 */ /* 0x000fc8000f8ec0ff */
[----:B------:R-:W-:-:S03]  /*07d0*/  UISETP.NE.AND UP1, UPT, UR5, URZ, UPT ;  /* 0x000000ff0500728c */ /* 0x000fc6000bf25270 */
[----:B------:R-:W-:Y:S08]  /*07e0*/  BRA.U !UP0, `(.L_x_5) ;  /* 0x0000000108b47547 */ /* 0x000ff0000b800000 */
[----:B------:R-:W0:Y:S08]  /*07f0*/  LDC.64 R26, c[0x0][0x390] ;  /* 0x0000e400ff1a7b82 */ /* 0x000e300000000a00 */
[----:B------:R-:W1:Y:S01]  /*0800*/  LDC.64 R2, c[0x0][0x380] ;  /* 0x0000e000ff027b82 */ /* 0x000e620000000a00 */
[----:B0-----:R-:W-:-:S05]  /*0810*/  IMAD.WIDE.U32 R26, R0, 0x8, R26 ;  /* 0x00000008001a7825 */ /* 0x001fca00078e001a */
[----:B------:R-:W2:Y:S04]  /*0820*/  LDG.E.64 R6, desc[UR12][R26.64] ;  /* 0x0000000c1a067981 */ /* 0x000ea8000c1e1b00 */
[----:B------:R-:W3:Y:S01]  /*0830*/  LDG.E.64 R10, desc[UR12][R26.64+0x8] ;  /* 0x0000080c1a0a7981 */ /* 0x000ee2000c1e1b00 */
[----:B-1----:R-:W-:-:S03]  /*0840*/  IMAD.WIDE.U32 R2, R0, 0x8, R2 ;  /* 0x0000000800027825 */ /* 0x002fc600078e0002 */
[----:B------:R-:W4:Y:S04]  /*0850*/  LDG.E.64 R8, desc[UR12][R26.64+0x10] ;  /* 0x0000100c1a087981 */ /* 0x000f28000c1e1b00 */
[----:B------:R-:W5:Y:S04]  /*0860*/  LDG.E.64 R24, desc[UR12][R2.64] ;  /* 0x0000000c02187981 */ /* 0x000f68000c1e1b00 */
[----:B------:R-:W5:Y:S04]  /*0870*/  LDG.E.64 R22, desc[UR12][R26.64+0x18] ;  /* 0x0000180c1a167981 */ /* 0x000f68000c1e1b00 */
[----:B------:R-:W5:Y:S04]  /*0880*/  LDG.E.64 R16, desc[UR12][R2.64+0x8] ;  /* 0x0000080c02107981 */ /* 0x000f68000c1e1b00 */
[----:B------:R-:W5:Y:S01]  /*0890*/  LDG.E.64 R12, desc[UR12][R2.64+0x10] ;  /* 0x0000100c020c7981 */ /* 0x000f62000c1e1b00 */
[----:B--2---:R-:W-:-:S03]  /*08a0*/  IMAD.WIDE R14, R21, 0x8, R6 ;  /* 0x00000008150e7825 */ /* 0x004fc600078e0206 */
[----:B------:R-:W2:Y:S04]  /*08b0*/  LDG.E.64 R6, desc[UR12][R26.64+0x20] ;  /* 0x0000200c1a067981 */ /* 0x000ea8000c1e1b00 */
[----:B------:R-:W2:Y:S01]  /*08c0*/  LDG.E.64 R14, desc[UR12][R14.64] ;  /* 0x0000000c0e0e7981 */ /* 0x000ea2000c1e1b00 */
[----:B---3--:R-:W-:-:S03]  /*08d0*/  IMAD.WIDE R28, R21, 0x8, R10 ;  /* 0x00000008151c7825 */ /* 0x008fc600078e020a */
[----:B------:R-:W3:Y:S04]  /*08e0*/  LDG.E.64 R10, desc[UR12][R26.64+0x28] ;  /* 0x0000280c1a0a7981 */ /* 0x000ee8000c1e1b00 */
[----:B------:R-:W3:Y:S01]  /*08f0*/  LDG.E.64 R18, desc[UR12][R28.64] ;  /* 0x0000000c1c127981 */ /* 0x000ee2000c1e1b00 */
[----:B----4-:R-:W-:-:S06]  /*0900*/  IMAD.WIDE R8, R21, 0x8, R8 ;  /* 0x0000000815087825 */ /* 0x010fcc00078e0208 */
[----:B------:R-:W4:Y:S01]  /*0910*/  LDG.E.64 R8, desc[UR12][R8.64] ;  /* 0x0000000c08087981 */ /* 0x000f22000c1e1b00 */
[----:B-----5:R-:W-:-:S06]  /*0920*/  IMAD.WIDE R22, R21, 0x8, R22 ;  /* 0x0000000815167825 */ /* 0x020fcc00078e0216 */
[----:B------:R-:W5:Y:S01]  /*0930*/  LDG.E.64 R22, desc[UR12][R22.64] ;  /* 0x0000000c16167981 */ /* 0x000f62000c1e1b00 */
[----:B--2---:R-:W-:-:S03]  /*0940*/  DFMA R24, R24, R14, R4 ;  /* 0x0000000e1818722b */ /* 0x004fc60000000004 */
[----:B------:R-:W2:Y:S04]  /*0950*/  LDG.E.64 R14, desc[UR12][R26.64+0x30] ;  /* 0x0000300c1a0e7981 */ /* 0x000ea8000c1e1b00 */
[----:B------:R-:W5:Y:S01]  /*0960*/  LDG.E.64 R4, desc[UR12][R26.64+0x38] ;  /* 0x0000380c1a047981 */ /* 0x000f62000c1e1b00 */
[----:B---3--:R-:W-:-:S03]  /*0970*/  DFMA R18, R16, R18, R24 ;  /* 0x000000121012722b */ /* 0x008fc60000000018 */
[----:B------:R-:W3:Y:S01]  /*0980*/  LDG.E.64 R16, desc[UR12][R2.64+0x18] ;  /* 0x0000180c02107981 */ /* 0x000ee2000c1e1b00 */
[----:B------:R-:W-:-:S03]  /*0990*/  IMAD.WIDE R24, R21, 0x8, R6 ;  /* 0x0000000815187825 */ /* 0x000fc600078e0206 */
[----:B------:R-:W3:Y:S01]  /*09a0*/  LDG.E.64 R6, desc[UR12][R2.64+0x20] ;  /* 0x0000200c02067981 */ /* 0x000ee2000c1e1b00 */
[----:B------:R-:W-:-:S03]  /*09b0*/  IMAD.WIDE R10, R21, 0x8, R10 ;  /* 0x00000008150a7825 */ /* 0x000fc600078e020a */
[----:B------:R-:W3:Y:S01]  /*09c0*/  LDG.E.64 R24, desc[UR12][R24.64] ;  /* 0x0000000c18187981 */ /* 0x000ee2000c1e1b00 */
[----:B----4-:R-:W-:-:S03]  /*09d0*/  DFMA R8, R12, R8, R18 ;  /* 0x000000080c08722b */ /* 0x010fc60000000012 */
[----:B------:R-:W4:Y:S04]  /*09e0*/  LDG.E.64 R12, desc[UR12][R2.64+0x28] ;  /* 0x0000280c020c7981 */ /* 0x000f28000c1e1b00 */
[----:B------:R-:W4:Y:S01]  /*09f0*/  LDG.E.64 R10, desc[UR12][R10.64] ;  /* 0x0000000c0a0a7981 */ /* 0x000f22000c1e1b00 */
[----:B--2---:R-:W-:-:S03]  /*0a00*/  IMAD.WIDE R18, R21, 0x8, R14 ;  /* 0x0000000815127825 */ /* 0x004fc600078e020e */
[----:B------:R-:W2:Y:S01]  /*0a10*/  LDG.E.64 R14, desc[UR12][R2.64+0x30] ;  /* 0x0000300c020e7981 */ /* 0x000ea2000c1e1b00 */
[----:B-----5:R-:W-:-:S03]  /*0a20*/  IMAD.WIDE R26, R21, 0x8, R4 ;  /* 0x00000008151a7825 */ /* 0x020fc600078e0204 */
[----:B------:R-:W2:Y:S04]  /*0a30*/  LDG.E.64 R18, desc[UR12][R18.64] ;  /* 0x0000000c12127981 */ /* 0x000ea8000c1e1b00 */
[----:B------:R-:W5:Y:S04]  /*0a40*/  LDG.E.64 R4, desc[UR12][R2.64+0x38] ;  /* 0x0000380c02047981 */ /* 0x000f68000c1e1b00 */
[----:B------:R-:W5:Y:S01]  /*0a50*/  LDG.E.64 R26, desc[UR12][R26.64] ;  /* 0x0000000c1a1a7981 */ /* 0x000f62000c1e1b00 */
[----:B---3--:R-:W-:-:S08]  /*0a60*/  DFMA R8, R16, R22, R8 ;  /* 0x000000161008722b */ /* 0x008fd00000000008 */
[----:B------:R-:W-:-:S08]  /*0a70*/  DFMA R6, R6, R24, R8 ;  /* 0x000000180606722b */ /* 0x000fd00000000008 */
[----:B----4-:R-:W-:Y:S01]  /*0a80*/  DFMA R6, R12, R10, R6 ;  /* 0x0000000a0c06722b */ /* 0x010fe20000000006 */
[----:B------:R-:W-:-:S07]  /*0a90*/  IADD3 R0, PT, PT, R0, 0x8, RZ ;  /* 0x0000000800007810 */ /* 0x000fce0007ffe0ff */
[----:B--2---:R-:W-:-:S08]  /*0aa0*/  DFMA R6, R14, R18, R6 ;  /* 0x000000120e06722b */ /* 0x004fd00000000006 */
[----:B-----5:R-:W-:-:S11]  /*0ab0*/  DFMA R4, R4, R26, R6 ;  /* 0x0000001a0404722b */ /* 0x020fd60000000006 */
.L_x_5:
        /* <DEDUP_REMOVED lines=9> */
[----:B------:R-:W3:Y:S04]  /*0b50*/  LDG.E.64 R14, desc[UR12][R18.64+0x8] ;  /* 0x0000080c120e7981 */ /* 0x000ee8000c1e1b00 */
[----:B------:R-:W4:Y:S04]  /*0b60*/  LDG.E.64 R6, desc[UR12][R18.64+0x10] ;  /* 0x0000100c12067981 */ /* 0x000f28000c1e1b00 */
[----:B------:R-:W5:Y:S01]  /*0b70*/  LDG.E.64 R2, desc[UR12][R18.64+0x18] ;  /* 0x0000180c12027981 */ /* 0x000f62000c1e1b00 */
[----:B-1----:R-:W-:-:S04]  /*0b80*/  IMAD.WIDE.U32 R8, R0, 0x8, R8 ;  /* 0x0000000800087825 */ /* 0x002fc800078e0008 */
[C---:B--2---:R-:W-:Y:S02]  /*0b90*/  IMAD.WIDE R12, R21.reuse, 0x8, R10 ;  /* 0x00000008150c7825 */ /* 0x044fe400078e020a */
[----:B------:R-:W2:Y:S02]  /*0ba0*/  LDG.E.64 R10, desc[UR12][R8.64] ;  /* 0x0000000c080a7981 */ /* 0x000ea4000c1e1b00 */
[C---:B---3--:R-:W-:Y:S02]  /*0bb0*/  IMAD.WIDE R16, R21.reuse, 0x8, R14 ;  /* 0x0000000815107825 */ /* 0x048fe400078e020e */
[----:B------:R-:W2:Y:S04]  /*0bc0*/  LDG.E.64 R12, desc[UR12][R12.64] ;  /* 0x0000000c0c0c7981 */ /* 0x000ea8000c1e1b00 */
[----:B------:R-:W3:Y:S01]  /*0bd0*/  LDG.E.64 R14, desc[UR12][R8.64+0x8] ;  /* 0x0000080c080e7981 */ /* 0x000ee2000c1e1b00 */
[----:B----4-:R-:W-:-:S03]  /*0be0*/  IMAD.WIDE R22, R21, 0x8, R6 ;  /* 0x0000000815167825 */ /* 0x010fc600078e0206 */
[----:B------:R-:W3:Y:S01]  /*0bf0*/  LDG.E.64 R16, desc[UR12][R16.64] ;  /* 0x0000000c10107981 */ /* 0x000ee2000c1e1b00 */
[----:B-----5:R-:W-:-:S03]  /*0c00*/  IMAD.WIDE R24, R21, 0x8, R2 ;  /* 0x0000000815187825 */ /* 0x020fc600078e0202 */
[----:B------:R-:W4:Y:S04]  /*0c10*/  LDG.E.64 R6, desc[UR12][R8.64+0x10] ;  /* 0x0000100c08067981 */ /* 0x000f28000c1e1b00 */
[----:B------:R-:W4:Y:S04]  /*0c20*/  LDG.E.64 R18, desc[UR12][R22.64] ;  /* 0x0000000c16127981 */ /* 0x000f28000c1e1b00 */
[----:B------:R-:W5:Y:S04]  /*0c30*/  LDG.E.64 R2, desc[UR12][R8.64+0x18] ;  /* 0x0000180c08027981 */ /* 0x000f68000c1e1b00 */
[----:B------:R-:W5:Y:S01]  /*0c40*/  LDG.E.64 R24, desc[UR12][R24.64] ;  /* 0x0000000c18187981 */ /* 0x000f62000c1e1b00 */
[----:B------:R-:W-:Y:S01]  /*0c50*/  IADD3 R0, PT, PT, R0, 0x4, RZ ;  /* 0x0000000400007810 */ /* 0x000fe20007ffe0ff */
[----:B--2---:R-:W-:-:S08]  /*0c60*/  DFMA R10, R10, R12, R4 ;  /* 0x0000000c0a0a722b */ /* 0x004fd00000000004 */
[----:B---3--:R-:W-:-:S08]  /*0c70*/  DFMA R10, R14, R16, R10 ;  /* 0x000000100e0a722b */ /* 0x008fd0000000000a */
[----:B----4-:R-:W-:-:S08]  /*0c80*/  DFMA R6, R6, R18, R10 ;  /* 0x000000120606722b */ /* 0x010fd0000000000a */
[----:B-----5:R-:W-:-:S11]  /*0c90*/  DFMA R4, R2, R24, R6 ;  /* 0x000000180204722b */ /* 0x020fd60000000006 */
.L_x_6:
[----:B------:R-:W-:Y:S05]  /*0ca0*/  BRA.U !UP1, `(.L_x_4) ;  /* 0x00000001095c7547 */ /* 0x000fea000b800000 */
[----:B------:R-:W0:Y:S01]  /*0cb0*/  LDC.64 R2, c[0x0][0x390] ;  /* 0x0000e400ff027b82 */ /* 0x000e220000000a00 */
[----:B------:R-:W-:-:S07]  /*0cc0*/  UIADD3 UR4, UPT, UPT, -UR4, URZ, URZ ;  /* 0x000000ff04047290 */ /* 0x000fce000fffe1ff */
[----:B------:R-:W1:Y:S01]  /*0cd0*/  LDC.64 R6, c[0x0][0x380] ;  /* 0x0000e000ff067b82 */ /* 0x000e620000000a00 */
[----:B0-----:R-:W-:-:S03]  /*0ce0*/  IMAD.WIDE.U32 R2, R0, 0x8, R2 ;  /* 0x0000000800027825 */ /* 0x001fc600078e0002 */
[----:B------:R-:W-:Y:S02]  /*0cf0*/  MOV R8, R2 ;  /* 0x0000000200087202 */ /* 0x000fe40000000f00 */
[----:B------:R-:W-:Y:S01]  /*0d00*/  MOV R9, R3 ;  /* 0x0000000300097202 */ /* 0x000fe20000000f00 */
[----:B-1----:R-:W-:-:S03]  /*0d10*/  IMAD.WIDE.U32 R6, R0, 0x8, R6 ;  /* 0x0000000800067825 */ /* 0x002fc600078e0006 */
[----:B------:R-:W-:Y:S02]  /*0d20*/  MOV R0, R6 ;  /* 0x0000000600007202 */ /* 0x000fe40000000f00 */
[----:B------:R-:W-:-:S07]  /*0d30*/  MOV R11, R7 ;  /* 0x00000007000b7202 */ /* 0x000fce0000000f00 */
.L_x_7:
[----:B------:R-:W2:Y:S01]  /*0d40*/  LDG.E.64 R2, desc[UR12][R8.64] ;  /* 0x0000000c08027981 */ /* 0x000ea2000c1e1b00 */
[----:B------:R-:W-:Y:S01]  /*0d50*/  UIADD3 UR4, UPT, UPT, UR4, 0x1, URZ ;  /* 0x0000000104047890 */ /* 0x000fe2000fffe0ff */
[----:B--2---:R-:W-:Y:S01]  /*0d60*/  IMAD.WIDE R6, R21, 0x8, R2 ;  /* 0x0000000815067825 */ /* 0x004fe200078e0202 */
[----:B------:R-:W-:Y:S02]  /*0d70*/  MOV R2, R0 ;  /* 0x0000000000027202 */ /* 0x000fe40000000f00 */
[----:B------:R-:W-:-:S03]  /*0d80*/  MOV R3, R11 ;  /* 0x0000000b00037202 */ /* 0x000fc60000000f00 */
[----:B------:R-:W2:Y:S04]  /*0d90*/  LDG.E.64 R6, desc[UR12][R6.64] ;  /* 0x0000000c06067981 */ /* 0x000ea8000c1e1b00 */
[----:B------:R-:W2:Y:S01]  /*0da0*/  LDG.E.64 R2, desc[UR12][R2.64] ;  /* 0x0000000c02027981 */ /* 0x000ea2000c1e1b00 */
[----:B------:R-:W-:Y:S01]  /*0db0*/  UISETP.NE.AND UP0, UPT, UR4, URZ, UPT ;  /* 0x000000ff0400728c */ /* 0x000fe2000bf05270 */
[----:B------:R-:W-:Y:S02]  /*0dc0*/  IADD3 R8, P0, PT, R8, 0x8, RZ ;  /* 0x0000000808087810 */ /* 0x000fe40007f1e0ff */
[----:B------:R-:W-:Y:S02]  /*0dd0*/  IADD3 R0, P1, PT, R0, 0x8, RZ ;  /* 0x0000000800007810 */ /* 0x000fe40007f3e0ff */
[----:B------:R-:W-:-:S02]  /*0de0*/  IADD3.X R9, PT, PT, RZ, R9, RZ, P0, !PT ;  /* 0x00000009ff097210 */ /* 0x000fc400007fe4ff */
[----:B------:R-:W-:Y:S01]  /*0df0*/  IADD3.X R11, PT, PT, RZ, R11, RZ, P1, !PT ;  /* 0x0000000bff0b7210 */ /* 0x000fe20000ffe4ff */
[----:B--2---:R-:W-:Y:S01]  /*0e00*/  DFMA R4, R2, R6, R4 ;  /* 0x000000060204722b */ /* 0x004fe20000000004 */
[----:B------:R-:W-:Y:S10]  /*0e10*/  BRA.U UP0, `(.L_x_7) ;  /* 0xfffffffd00c87547 */ /* 0x000ff4000b83ffff */
.L_x_4:
[----:B------:R-:W-:-:S11]  /*0e20*/  DADD R4, R4, R4 ;  /* 0x0000000004047229 */ /* 0x000fd60000000004 */
.L_x_1:
[----:B------:R-:W0:Y:S01]  /*0e30*/  LDC.64 R2, c[0x0][0x3a0] ;  /* 0x0000e800ff027b82 */ /* 0x000e220000000a00 */
[----:B------:R-:W1:Y:S07]  /*0e40*/  LDCU.64 UR4, c[0x0][0x388] ;  /* 0x00007100ff0477ac */ /* 0x000e6e0008000a00 */
[----:B------:R-:W2:Y:S01]  /*0e50*/  LDC.64 R8, c[0x0][0x3a8] ;  /* 0x0000ea00ff087b82 */ /* 0x000ea20000000a00 */
[----:B0-----:R-:W-:-:S06]  /*0e60*/  IMAD.WIDE R2, R21, 0x8, R2 ;  /* 0x0000000815027825 */ /* 0x001fcc00078e0202 */
[----:B------:R-:W1:Y:S02]  /*0e70*/  LDG.E.64 R2, desc[UR12][R2.64] ;  /* 0x0000000c02027981 */ /* 0x000e64000c1e1b00 */
[----:B-1----:R-:W-:-:S08]  /*0e80*/  DADD R6, R2, UR4 ;  /* 0x0000000402067e29 */ /* 0x002fd00008000000 */
[----:B------:R-:W-:Y:S01]  /*0e90*/  DADD R4, R6, -R4 ;  /* 0x0000000006047229 */ /* 0x000fe20000000804 */
[----:B--2---:R-:W-:-:S06]  /*0ea0*/  IMAD.WIDE R6, R21, 0x8, R8 ;  /* 0x0000000815067825 */ /* 0x004fcc00078e0208 */
[----:B------:R-:W-:Y:S01]  /*0eb0*/  STG.E.64 desc[UR12][R6.64], R4 ;  /* 0x0000000406007986 */ /* 0x000fe2000c101b0c */
[----:B------:R-:W-:Y:S05]  /*0ec0*/  EXIT ;  /* 0x000000000000794d */ /* 0x000fea0003800000 */
.L_x_8:
        /* <DEDUP_REMOVED lines=11> */
.L_x_24:


//--------------------- .text._Z28GPU_Func_ComputeNormalVectorPdiPS_i --------------------------
	.section	.text._Z28GPU_Func_ComputeNormalVectorPdiPS_i,"ax",@progbits
	.align	128
        .global         _Z28GPU_Func_ComputeNormalVectorPdiPS_i
        .type           _Z28GPU_Func_ComputeNormalVectorPdiPS_i,@function
        .size           _Z28GPU_Func_ComputeNormalVectorPdiPS_i,(.L_x_25 - _Z28GPU_Func_ComputeNormalVectorPdiPS_i)
        .other          _Z28GPU_Func_ComputeNormalVectorPdiPS_i,@"STO_CUDA_ENTRY STV_DEFAULT"
_Z28GPU_Func_ComputeNormalVectorPdiPS_i:
.text._Z28GPU_Func_ComputeNormalVectorPdiPS_i:
        /* <DEDUP_REMOVED lines=8> */
[----:B------:R-:W0:Y:S01]  /*0080*/  LDC R6, c[0x0][0x388] ;  /* 0x0000e200ff067b82 */ /* 0x000e220000000800 */
[----:B------:R-:W1:Y:S07]  /*0090*/  LDCU.64 UR6, c[0x0][0x358] ;  /* 0x00006b00ff0677ac */ /* 0x000e6e0008000a00 */
[----:B------:R-:W2:Y:S01]  /*00a0*/  LDC.64 R2, c[0x0][0x380] ;  /* 0x0000e000ff027b82 */ /* 0x000ea20000000a00 */
[----:B0-----:R-:W-:Y:S01]  /*00b0*/  ISETP.GE.AND P0, PT, R6, 0x1, PT ;  /* 0x000000010600780c */ /* 0x001fe20003f06270 */
[----:B--2---:R-:W-:-:S05]  /*00c0*/  IMAD.WIDE R2, R0, 0x8, R2 ;  /* 0x0000000800027825 */ /* 0x004fca00078e0202 */
[----:B-1----:R0:W-:Y:S07]  /*00d0*/  STG.E.64 desc[UR6][R2.64], RZ ;  /* 0x000000ff02007986 */ /* 0x0021ee000c101b06 */
[----:B------:R-:W-:Y:S05]  /*00e0*/  @!P0 EXIT ;  /* 0x000000000000894d */ /* 0x000fea0003800000 */
[C---:B------:R-:W-:Y:S01]  /*00f0*/  ISETP.GE.U32.AND P1, PT, R6.reuse, 0x8, PT ;  /* 0x000000080600780c */ /* 0x040fe20003f26070 */
[----:B------:R-:W-:Y:S01]  /*0100*/  HFMA2 R7, -RZ, RZ, 0, 0 ;  /* 0x00000000ff077431 */ /* 0x000fe200000001ff */
[----:B------:R-:W-:Y:S02]  /*0110*/  LOP3.LUT R9, R6, 0x7, RZ, 0xc0, !PT ;  /* 0x0000000706097812 */ /* 0x000fe400078ec0ff */
[----:B------:R-:W-:Y:S02]  /*0120*/  CS2R R10, SRZ ;  /* 0x00000000000a7805 */ /* 0x000fe4000001ff00 */
[----:B------:R-:W-:-:S07]  /*0130*/  ISETP.NE.AND P0, PT, R9, RZ, PT ;  /* 0x000000ff0900720c */ /* 0x000fce0003f05270 */
[----:B------:R-:W-:Y:S06]  /*0140*/  @!P1 BRA `(.L_x_9) ;  /* 0x0000000000d49947 */ /* 0x000fec0003800000 */
[----:B------:R-:W1:Y:S01]  /*0150*/  LDCU.64 UR4, c[0x0][0x390] ;  /* 0x00007200ff0477ac */ /* 0x000e620008000a00 */
[----:B------:R-:W-:Y:S02]  /*0160*/  LOP3.LUT R7, R6, 0x7ffffff8, RZ, 0xc0, !PT ;  /* 0x7ffffff806077812 */ /* 0x000fe400078ec0ff */
[----:B------:R-:W-:Y:S02]  /*0170*/  CS2R R10, SRZ ;  /* 0x00000000000a7805 */ /* 0x000fe4000001ff00 */
[----:B------:R-:W-:Y:S01]  /*0180*/  IADD3 R8, PT, PT, -R7, RZ, RZ ;  /* 0x000000ff07087210 */ /* 0x000fe20007ffe1ff */
[----:B-1----:R-:W-:-:S04]  /*0190*/  UIADD3 UR4, UP0, UPT, UR4, 0x20, URZ ;  /* 0x0000002004047890 */ /* 0x002fc8000ff1e0ff */
[----:B------:R-:W-:Y:S02]  /*01a0*/  UIADD3.X UR5, UPT, UPT, URZ, UR5, URZ, UP0, !UPT ;  /* 0x00000005ff057290 */ /* 0x000fe400087fe4ff */
[----:B------:R-:W-:-:S04]  /*01b0*/  MOV R4, UR4 ;  /* 0x0000000400047c02 */ /* 0x000fc80008000f00 */
[----:B------:R-:W-:-:S07]  /*01c0*/  IMAD.U32 R5, RZ, RZ, UR5 ;  /* 0x00000005ff057e24 */ /* 0x000fce000f8e00ff */
.L_x_10:
[----:B------:R-:W2:Y:S02]  /*01d0*/  LDG.E.64 R12, desc[UR6][R4.64+-0x20] ;  /* 0xffffe006040c7981 */ /* 0x000ea4000c1e1b00 */
[----:B--2---:R-:W-:-:S06]  /*01e0*/  IMAD.WIDE R12, R0, 0x8, R12 ;  /* 0x00000008000c7825 */ /* 0x004fcc00078e020c */
[----:B------:R-:W2:Y:S02]  /*01f0*/  LDG.E.64 R12, desc[UR6][R12.64] ;  /* 0x000000060c0c7981 */ /* 0x000ea4000c1e1b00 */
[----:B--23--:R-:W-:-:S07]  /*0200*/  DFMA R10, R12, R12, R10 ;  /* 0x0000000c0c0a722b */ /* 0x00cfce000000000a */
[----:B------:R1:W-:Y:S04]  /*0210*/  STG.E.64 desc[UR6][R2.64], R10 ;  /* 0x0000000a02007986 */ /* 0x0003e8000c101b06 */
[----:B------:R-:W2:Y:S02]  /*0220*/  LDG.E.64 R14, desc[UR6][R4.64+-0x18] ;  /* 0xffffe806040e7981 */ /* 0x000ea4000c1e1b00 */
[----:B--2---:R-:W-:-:S06]  /*0230*/  IMAD.WIDE R14, R0, 0x8, R14 ;  /* 0x00000008000e7825 */ /* 0x004fcc00078e020e */
[----:B------:R-:W2:Y:S02]  /*0240*/  LDG.E.64 R14, desc[UR6][R14.64] ;  /* 0x000000060e0e7981 */ /* 0x000ea4000c1e1b00 */
[----:B--2---:R-:W-:-:S07]  /*0250*/  DFMA R16, R14, R14, R10 ;  /* 0x0000000e0e10722b */ /* 0x004fce000000000a */
[----:B------:R2:W-:Y:S04]  /*0260*/  STG.E.64 desc[UR6][R2.64], R16 ;  /* 0x0000001002007986 */ /* 0x0005e8000c101b06 */
[----:B------:R-:W3:Y:S02]  /*0270*/  LDG.E.64 R18, desc[UR6][R4.64+-0x10] ;  /* 0xfffff00604127981 */ /* 0x000ee4000c1e1b00 */
[----:B---3--:R-:W-:-:S06]  /*0280*/  IMAD.WIDE R18, R0, 0x8, R18 ;  /* 0x0000000800127825 */ /* 0x008fcc00078e0212 */
[----:B------:R-:W3:Y:S02]  /*0290*/  LDG.E.64 R18, desc[UR6][R18.64] ;  /* 0x0000000612127981 */ /* 0x000ee4000c1e1b00 */
[----:B---3--:R-:W-:-:S07]  /*02a0*/  DFMA R12, R18, R18, R16 ;  /* 0x00000012120c722b */ /* 0x008fce0000000010 */
[----:B------:R3:W-:Y:S04]  /*02b0*/  STG.E.64 desc[UR6][R2.64], R12 ;  /* 0x0000000c02007986 */ /* 0x0007e8000c101b06 */
[----:B-1----:R-:W4:Y:S02]  /*02c0*/  LDG.E.64 R10, desc[UR6][R4.64+-0x8] ;  /* 0xfffff806040a7981 */ /* 0x002f24000c1e1b00 */
[----:B----4-:R-:W-:-:S06]  /*02d0*/  IMAD.WIDE R10, R0, 0x8, R10 ;  /* 0x00000008000a7825 */ /* 0x010fcc00078e020a */
[----:B------:R-:W4:Y:S02]  /*02e0*/  LDG.E.64 R10, desc[UR6][R10.64] ;  /* 0x000000060a0a7981 */ /* 0x000f24000c1e1b00 */
[----:B----4-:R-:W-:-:S07]  /*02f0*/  DFMA R14, R10, R10, R12 ;  /* 0x0000000a0a0e722b */ /* 0x010fce000000000c */
[----:B------:R1:W-:Y:S04]  /*0300*/  STG.E.64 desc[UR6][R2.64], R14 ;  /* 0x0000000e02007986 */ /* 0x0003e8000c101b06 */
[----:B--2---:R-:W2:Y:S02]  /*0310*/  LDG.E.64 R16, desc[UR6][R4.64] ;  /* 0x0000000604107981 */ /* 0x004ea4000c1e1b00 */
[----:B--2---:R-:W-:-:S06]  /*0320*/  IMAD.WIDE R16, R0, 0x8, R16 ;  /* 0x0000000800107825 */ /* 0x004fcc00078e0210 */
[----:B------:R-:W2:Y:S02]  /*0330*/  LDG.E.64 R16, desc[UR6][R16.64] ;  /* 0x0000000610107981 */ /* 0x000ea4000c1e1b00 */
[----:B--2---:R-:W-:-:S07]  /*0340*/  DFMA R18, R16, R16, R14 ;  /* 0x000000101012722b */ /* 0x004fce000000000e */
[----:B------:R2:W-:Y:S04]  /*0350*/  STG.E.64 desc[UR6][R2.64], R18 ;  /* 0x0000001202007986 */ /* 0x0005e8000c101b06 */
[----:B---3--:R-:W3:Y:S02]  /*0360*/  LDG.E.64 R12, desc[UR6][R4.64+0x8] ;  /* 0x00000806040c7981 */ /* 0x008ee4000c1e1b00 */
[----:B---3--:R-:W-:-:S06]  /*0370*/  IMAD.WIDE R12, R0, 0x8, R12 ;  /* 0x00000008000c7825 */ /* 0x008fcc00078e020c */
[----:B------:R-:W3:Y:S02]  /*0380*/  LDG.E.64 R12, desc[UR6][R12.64] ;  /* 0x000000060c0c7981 */ /* 0x000ee4000c1e1b00 */
[----:B---3--:R-:W-:-:S07]  /*0390*/  DFMA R20, R12, R12, R18 ;  /* 0x0000000c0c14722b */ /* 0x008fce0000000012 */
[----:B------:R3:W-:Y:S04]  /*03a0*/  STG.E.64 desc[UR6][R2.64], R20 ;  /* 0x0000001402007986 */ /* 0x0007e8000c101b06 */
[----:B------:R-:W1:Y:S02]  /*03b0*/  LDG.E.64 R10, desc[UR6][R4.64+0x10] ;  /* 0x00001006040a7981 */ /* 0x000e64000c1e1b00 */
[----:B-1----:R-:W-:-:S06]  /*03c0*/  IMAD.WIDE R14, R0, 0x8, R10 ;  /* 0x00000008000e7825 */ /* 0x002fcc00078e020a */
[----:B------:R-:W4:Y:S02]  /*03d0*/  LDG.E.64 R14, desc[UR6][R14.64] ;  /* 0x000000060e0e7981 */ /* 0x000f24000c1e1b00 */
[----:B----4-:R-:W-:-:S07]  /*03e0*/  DFMA R16, R14, R14, R20 ;  /* 0x0000000e0e10722b */ /* 0x010fce0000000014 */
[----:B------:R3:W-:Y:S04]  /*03f0*/  STG.E.64 desc[UR6][R2.64], R16 ;  /* 0x0000001002007986 */ /* 0x0007e8000c101b06 */
[----:B------:R-:W2:Y:S01]  /*0400*/  LDG.E.64 R10, desc[UR6][R4.64+0x18] ;  /* 0x00001806040a7981 */ /* 0x000ea2000c1e1b00 */
[----:B------:R-:W-:Y:S01]  /*0410*/  IADD3 R8, PT, PT, R8, 0x8, RZ ;  /* 0x0000000808087810 */ /* 0x000fe20007ffe0ff */
[----:B--2---:R-:W-:-:S06]  /*0420*/  IMAD.WIDE R18, R0, 0x8, R10 ;  /* 0x0000000800127825 */ /* 0x004fcc00078e020a */
[----:B------:R-:W2:Y:S01]  /*0430*/  LDG.E.64 R18, desc[UR6][R18.64] ;  /* 0x0000000612127981 */ /* 0x000ea2000c1e1b00 */
[----:B------:R-:W-:Y:S02]  /*0440*/  ISETP.NE.AND P1, PT, R8, RZ, PT ;  /* 0x000000ff0800720c */ /* 0x000fe40003f25270 */
[----:B------:R-:W-:-:S05]  /*0450*/  IADD3 R4, P2, PT, R4, 0x40, RZ ;  /* 0x0000004004047810 */ /* 0x000fca0007f5e0ff */
[----:B------:R-:W-:Y:S01]  /*0460*/  IMAD.X R5, RZ, RZ, R5, P2 ;  /* 0x000000ffff057224 */ /* 0x000fe200010e0605 */
[----:B--2---:R-:W-:-:S07]  /*0470*/  DFMA R10, R18, R18, R16 ;  /* 0x00000012120a722b */ /* 0x004fce0000000010 */
[----:B------:R3:W-:Y:S01]  /*0480*/  STG.E.64 desc[UR6][R2.64], R10 ;  /* 0x0000000a02007986 */ /* 0x0007e2000c101b06 */
[----:B------:R-:W-:Y:S05]  /*0490*/  @P1 BRA `(.L_x_10) ;  /* 0xfffffffc004c1947 */ /* 0x000fea000383ffff */
.L_x_9:
[----:B------:R-:W-:Y:S05]  /*04a0*/  @!P0 EXIT ;  /* 0x000000000000894d */ /* 0x000fea0003800000 */
[----:B------:R-:W-:Y:S02]  /*04b0*/  ISETP.GE.U32.AND P0, PT, R9, 0x4, PT ;  /* 0x000000040900780c */ /* 0x000fe40003f06070 */
[----:B------:R-:W-:-:S04]  /*04c0*/  LOP3.LUT R18, R6, 0x3, RZ, 0xc0, !PT ;  /* 0x0000000306127812 */ /* 0x000fc800078ec0ff */
[----:B------:R-:W-:-:S07]  /*04d0*/  ISETP.NE.AND P1, PT, R18, RZ, PT ;  /* 0x000000ff1200720c */ /* 0x000fce0003f25270 */
[----:B------:R-:W-:Y:S06]  /*04e0*/  @!P0 BRA `(.L_x_11) ;  /* 0x00000000005c8947 */ /* 0x000fec0003800000 */
[----:B------:R-:W1:Y:S02]  /*04f0*/  LDC.64 R4, c[0x0][0x390] ;  /* 0x0000e400ff047b82 */ /* 0x000e640000000a00 */
[----:B-1----:R-:W-:-:S05]  /*0500*/  IMAD.WIDE.U32 R4, R7, 0x8, R4 ;  /* 0x0000000807047825 */ /* 0x002fca00078e0004 */
[----:B------:R-:W2:Y:S02]  /*0510*/  LDG.E.64 R8, desc[UR6][R4.64] ;  /* 0x0000000604087981 */ /* 0x000ea4000c1e1b00 */
[----:B--2---:R-:W-:-:S06]  /*0520*/  IMAD.WIDE R8, R0, 0x8, R8 ;  /* 0x0000000800087825 */ /* 0x004fcc00078e0208 */
[----:B------:R-:W3:Y:S02]  /*0530*/  LDG.E.64 R8, desc[UR6][R8.64] ;  /* 0x0000000608087981 */ /* 0x000ee4000c1e1b00 */
[----:B---3--:R-:W-:-:S07]  /*0540*/  DFMA R10, R8, R8, R10 ;  /* 0x00000008080a722b */ /* 0x008fce000000000a */
        /* <DEDUP_REMOVED lines=11> */
[----:B-1----:R-:W3:Y:S02]  /*0600*/  LDG.E.64 R10, desc[UR6][R4.64+0x18] ;  /* 0x00001806040a7981 */ /* 0x002ee4000c1e1b00 */
[----:B---3--:R-:W-:-:S06]  /*0610*/  IMAD.WIDE R20, R0, 0x8, R10 ;  /* 0x0000000800147825 */ /* 0x008fcc00078e020a */
[----:B------:R-:W3:Y:S01]  /*0620*/  LDG.E.64 R20, desc[UR6][R20.64] ;  /* 0x0000000614147981 */ /* 0x000ee2000c1e1b00 */
[----:B------:R-:W-:Y:S01]  /*0630*/  IADD3 R7, PT, PT, R7, 0x4, RZ ;  /* 0x0000000407077810 */ /* 0x000fe20007ffe0ff */
[----:B---3--:R-:W-:-:S07]  /*0640*/  DFMA R10, R20, R20, R8 ;  /* 0x00000014140a722b */ /* 0x008fce0000000008 */
[----:B------:R2:W-:Y:S04]  /*0650*/  STG.E.64 desc[UR6][R2.64], R10 ;  /* 0x0000000a02007986 */ /* 0x0005e8000c101b06 */
.L_x_11:
[----:B------:R-:W-:Y:S05]  /*0660*/  @!P1 EXIT ;  /* 0x000000000000994d */ /* 0x000fea0003800000 */
[----:B------:R-:W-:Y:S02]  /*0670*/  ISETP.NE.AND P0, PT, R18, 0x1, PT ;  /* 0x000000011200780c */ /* 0x000fe40003f05270 */
[----:B------:R-:W-:-:S04]  /*0680*/  LOP3.LUT R6, R6, 0x1, RZ, 0xc0, !PT ;  /* 0x0000000106067812 */ /* 0x000fc800078ec0ff */
[----:B------:R-:W-:-:S07]  /*0690*/  ISETP.NE.U32.AND P1, PT, R6, 0x1, PT ;  /* 0x000000010600780c */ /* 0x000fce0003f25070 */
[----:B------:R-:W-:Y:S06]  /*06a0*/  @!P0 BRA `(.L_x_12) ;  /* 0x0000000000348947 */ /* 0x000fec0003800000 */
[----:B------:R-:W2:Y:S02]  /*06b0*/  LDC.64 R4, c[0x0][0x390] ;  /* 0x0000e400ff047b82 */ /* 0x000ea40000000a00 */
[----:B--2---:R-:W-:-:S05]  /*06c0*/  IMAD.WIDE.U32 R14, R7, 0x8, R4 ;  /* 0x00000008070e7825 */ /* 0x004fca00078e0004 */
[----:B------:R-:W2:Y:S02]  /*06d0*/  LDG.E.64 R4, desc[UR6][R14.64] ;  /* 0x000000060e047981 */ /* 0x000ea4000c1e1b00 */
[----:B--2---:R-:W-:-:S06]  /*06e0*/  IMAD.WIDE R4, R0, 0x8, R4 ;  /* 0x0000000800047825 */ /* 0x004fcc00078e0204 */
[----:B------:R-:W2:Y:S02]  /*06f0*/  LDG.E.64 R4, desc[UR6][R4.64] ;  /* 0x0000000604047981 */ /* 0x000ea4000c1e1b00 */
[----:B--2---:R-:W-:-:S07]  /*0700*/  DFMA R8, R4, R4, R10 ;  /* 0x000000040408722b */ /* 0x004fce000000000a */
[----:B------:R1:W-:Y:S04]  /*0710*/  STG.E.64 desc[UR6][R2.64], R8 ;  /* 0x0000000802007986 */ /* 0x0003e8000c101b06 */
[----:B---3--:R-:W2:Y:S02]  /*0720*/  LDG.E.64 R10, desc[UR6][R14.64+0x8] ;  /* 0x000008060e0a7981 */ /* 0x008ea4000c1e1b00 */
[----:B--2---:R-:W-:-:S06]  /*0730*/  IMAD.WIDE R12, R0, 0x8, R10 ;  /* 0x00000008000c7825 */ /* 0x004fcc00078e020a */
[----:B------:R-:W2:Y:S01]  /*0740*/  LDG.E.64 R12, desc[UR6][R12.64] ;  /* 0x000000060c0c7981 */ /* 0x000ea2000c1e1b00 */
[----:B------:R-:W-:Y:S01]  /*0750*/  IADD3 R7, PT, PT, R7, 0x2, RZ ;  /* 0x0000000207077810 */ /* 0x000fe20007ffe0ff */
[----:B--2---:R-:W-:-:S07]  /*0760*/  DFMA R10, R12, R12, R8 ;  /* 0x0000000c0c0a722b */ /* 0x004fce0000000008 */
[----:B------:R1:W-:Y:S04]  /*0770*/  STG.E.64 desc[UR6][R2.64], R10 ;  /* 0x0000000a02007986 */ /* 0x0003e8000c101b06 */
.L_x_12:
[----:B------:R-:W-:Y:S05]  /*0780*/  @P1 EXIT ;  /* 0x000000000000194d */ /* 0x000fea0003800000 */
[----:B------:R-:W4:Y:S02]  /*0790*/  LDC.64 R4, c[0x0][0x390] ;  /* 0x0000e400ff047b82 */ /* 0x000f240000000a00 */
[----:B----4-:R-:W-:-:S06]  /*07a0*/  IMAD.WIDE.U32 R4, R7, 0x8, R4 ;  /* 0x0000000807047825 */ /* 0x010fcc00078e0004 */
[----:B------:R-:W4:Y:S02]  /*07b0*/  LDG.E.64 R4, desc[UR6][R4.64] ;  /* 0x0000000604047981 */ /* 0x000f24000c1e1b00 */
[----:B----4-:R-:W-:-:S06]  /*07c0*/  IMAD.WIDE R6, R0, 0x8, R4 ;  /* 0x0000000800067825 */ /* 0x010fcc00078e0204 */
[----:B------:R-:W1:Y:S02]  /*07d0*/  LDG.E.64 R6, desc[UR6][R6.64] ;  /* 0x0000000606067981 */ /* 0x000e64000c1e1b00 */
[----:B-123--:R-:W-:-:S07]  /*07e0*/  DFMA R10, R6, R6, R10 ;  /* 0x00000006060a722b */ /* 0x00efce000000000a */
[----:B------:R-:W-:Y:S01]  /*07f0*/  STG.E.64 desc[UR6][R2.64], R10 ;  /* 0x0000000a02007986 */ /* 0x000fe2000c101b06 */
[----:B------:R-:W-:Y:S05]  /*0800*/  EXIT ;  /* 0x000000000000794d */ /* 0x000fea0003800000 */
.L_x_13:
        /* <DEDUP_REMOVED lines=15> */
.L_x_25:


//--------------------- .text._Z20GPU_Func_average_vecPdii --------------------------
	.section	.text._Z20GPU_Func_average_vecPdii,"ax",@progbits
	.align	128
        .global         _Z20GPU_Func_average_vecPdii
        .type           _Z20GPU_Func_average_vecPdii,@function
        .size           _Z20GPU_Func_average_vecPdii,(.L_x_22 - _Z20GPU_Func_average_vecPdii)
        .other          _Z20GPU_Func_average_vecPdii,@"STO_CUDA_ENTRY STV_DEFAULT"
_Z20GPU_Func_average_vecPdii:
.text._Z20GPU_Func_average_vecPdii:
        /* <DEDUP_REMOVED lines=8> */
[----:B------:R-:W0:Y:S01]  /*0080*/  LDC.64 R4, c[0x0][0x380] ;  /* 0x0000e000ff047b82 */ /* 0x000e220000000a00 */
[----:B------:R-:W1:Y:S01]  /*0090*/  LDCU.64 UR4, c[0x0][0x358] ;  /* 0x00006b00ff0477ac */ /* 0x000e620008000a00 */
[----:B------:R-:W2:Y:S01]  /*00a0*/  LDCU UR6, c[0x0][0x38c] ;  /* 0x00007180ff0677ac */ /* 0x000ea20008000800 */
[----:B0-----:R-:W-:-:S05]  /*00b0*/  IMAD.WIDE R4, R3, 0x8, R4 ;  /* 0x0000000803047825 */ /* 0x001fca00078e0204 */
[----:B-1----:R-:W3:Y:S01]  /*00c0*/  LDG.E.64 R8, desc[UR4][R4.64] ;  /* 0x0000000404087981 */ /* 0x002ee2000c1e1b00 */
[----:B--2---:R-:W0:Y:S01]  /*00d0*/  I2F.F64 R6, UR6 ;  /* 0x0000000600067d12 */ /* 0x004e220008201c00 */
[----:B------:R-:W-:Y:S01]  /*00e0*/  IMAD.MOV.U32 R2, RZ, RZ, 0x1 ;  /* 0x00000001ff027424 */ /* 0x000fe200078e00ff */
[----:B------:R-:W-:Y:S06]  /*00f0*/  BSSY.RECONVERGENT B0, `(.L_x_14) ;  /* 0x0000012000007945 */ /* 0x000fec0003800200 */
[----:B0-----:R-:W0:Y:S02]  /*0100*/  MUFU.RCP64H R3, R7 ;  /* 0x0000000700037308 */ /* 0x001e240000001800 */
[----:B0-----:R-:W-:-:S08]  /*0110*/  DFMA R10, -R6, R2, 1 ;  /* 0x3ff00000060a742b */ /* 0x001fd00000000102 */
[----:B------:R-:W-:-:S08]  /*0120*/  DFMA R10, R10, R10, R10 ;  /* 0x0000000a0a0a722b */ /* 0x000fd0000000000a */
[----:B------:R-:W-:-:S08]  /*0130*/  DFMA R10, R2, R10, R2 ;  /* 0x0000000a020a722b */ /* 0x000fd00000000002 */
[----:B------:R-:W-:-:S08]  /*0140*/  DFMA R2, -R6, R10, 1 ;  /* 0x3ff000000602742b */ /* 0x000fd0000000010a */
[----:B------:R-:W-:-:S08]  /*0150*/  DFMA R2, R10, R2, R10 ;  /* 0x000000020a02722b */ /* 0x000fd0000000000a */
[----:B---3--:R-:W-:Y:S01]  /*0160*/  DMUL R10, R8, R2 ;  /* 0x00000002080a7228 */ /* 0x008fe20000000000 */
[----:B------:R-:W-:-:S07]  /*0170*/  FSETP.GEU.AND P1, PT, |R9|, 6.5827683646048100446e-37, PT ;  /* 0x036000000900780b */ /* 0x000fce0003f2e200 */
[----:B------:R-:W-:-:S08]  /*0180*/  DFMA R12, -R6, R10, R8 ;  /* 0x0000000a060c722b */ /* 0x000fd00000000108 */
[----:B------:R-:W-:-:S10]  /*0190*/  DFMA R2, R2, R12, R10 ;  /* 0x0000000c0202722b */ /* 0x000fd4000000000a */
[----:B------:R-:W-:-:S05]  /*01a0*/  FFMA R0, RZ, R7, R3 ;  /* 0x00000007ff007223 */ /* 0x000fca0000000003 */
[----:B------:R-:W-:-:S13]  /*01b0*/  FSETP.GT.AND P0, PT, |R0|, 1.469367938527859385e-39, PT ;  /* 0x001000000000780b */ /* 0x000fda0003f04200 */
[----:B------:R-:W-:Y:S05]  /*01c0*/  @P0 BRA P1, `(.L_x_15) ;  /* 0x0000000000100947 */ /* 0x000fea0000800000 */
[----:B------:R-:W-:-:S07]  /*01d0*/  MOV R0, 0x1f0 ;  /* 0x000001f000007802 */ /* 0x000fce0000000f00 */
[----:B------:R-:W-:Y:S05]  /*01e0*/  CALL.REL.NOINC `($__internal_0_$__cuda_sm20_div_rn_f64_full) ;  /* 0x0000000000147944 */ /* 0x000fea0003c00000 */
[----:B------:R-:W-:Y:S02]  /*01f0*/  IMAD.MOV.U32 R2, RZ, RZ, R12 ;  /* 0x000000ffff027224 */ /* 0x000fe400078e000c */
[----:B------:R-:W-:-:S07]  /*0200*/  IMAD.MOV.U32 R3, RZ, RZ, R13 ;  /* 0x000000ffff037224 */ /* 0x000fce00078e000d */
.L_x_15:
[----:B------:R-:W-:Y:S05]  /*0210*/  BSYNC.RECONVERGENT B0 ;  /* 0x0000000000007941 */ /* 0x000fea0003800200 */
.L_x_14:
[----:B------:R-:W-:Y:S01]  /*0220*/  STG.E.64 desc[UR4][R4.64], R2 ;  /* 0x0000000204007986 */ /* 0x000fe2000c101b04 */
[----:B------:R-:W-:Y:S05]  /*0230*/  EXIT ;  /* 0x000000000000794d */ /* 0x000fea0003800000 */
        .weak           $__internal_0_$__cuda_sm20_div_rn_f64_full
        .type           $__internal_0_$__cuda_sm20_div_rn_f64_full,@function
        .size           $__internal_0_$__cuda_sm20_div_rn_f64_full,(.L_x_22 - $__internal_0_$__cuda_sm20_div_rn_f64_full)
$__internal_0_$__cuda_sm20_div_rn_f64_full:
[C---:B------:R-:W-:Y:S01]  /*0240*/  FSETP.GEU.AND P0, PT, |R7|.reuse, 1.469367938527859385e-39, PT ;  /* 0x001000000700780b */ /* 0x040fe20003f0e200 */
[----:B------:R-:W-:Y:S01]  /*0250*/  IMAD.MOV.U32 R16, RZ, RZ, 0x1 ;  /* 0x00000001ff107424 */ /* 0x000fe200078e00ff */
[----:B------:R-:W-:Y:S01]  /*0260*/  LOP3.LUT R2, R7, 0x800fffff, RZ, 0xc0, !PT ;  /* 0x800fffff07027812 */ /* 0x000fe200078ec0ff */
[----:B------:R-:W-:Y:S01]  /*0270*/  BSSY.RECONVERGENT B1, `(.L_x_16) ;  /* 0x0000055000017945 */ /* 0x000fe20003800200 */
[C---:B------:R-:W-:Y:S02]  /*0280*/  FSETP.GEU.AND P2, PT, |R9|.reuse, 1.469367938527859385e-39, PT ;  /* 0x001000000900780b */ /* 0x040fe40003f4e200 */
[----:B------:R-:W-:Y:S01]  /*0290*/  LOP3.LUT R3, R2, 0x3ff00000, RZ, 0xfc, !PT ;  /* 0x3ff0000002037812 */ /* 0x000fe200078efcff */
[----:B------:R-:W-:Y:S01]  /*02a0*/  IMAD.MOV.U32 R2, RZ, RZ, R6 ;  /* 0x000000ffff027224 */ /* 0x000fe200078e0006 */
[----:B------:R-:W-:Y:S02]  /*02b0*/  LOP3.LUT R12, R9, 0x7ff00000, RZ, 0xc0, !PT ;  /* 0x7ff00000090c7812 */ /* 0x000fe400078ec0ff */
[----:B------:R-:W-:-:S03]  /*02c0*/  LOP3.LUT R15, R7, 0x7ff00000, RZ, 0xc0, !PT ;  /* 0x7ff00000070f7812 */ /* 0x000fc600078ec0ff */
[----:B------:R-:W-:Y:S01]  /*02d0*/  @!P0 DMUL R2, R6, 8.98846567431157953865e+307 ;  /* 0x7fe0000006028828 */ /* 0x000fe20000000000 */
[----:B------:R-:W-:-:S03]  /*02e0*/  ISETP.GE.U32.AND P1, PT, R12, R15, PT ;  /* 0x0000000f0c00720c */ /* 0x000fc60003f26070 */
[----:B------:R-:W-:Y:S01]  /*02f0*/  @!P2 LOP3.LUT R13, R7, 0x7ff00000, RZ, 0xc0, !PT ;  /* 0x7ff00000070da812 */ /* 0x000fe200078ec0ff */
[----:B------:R-:W-:Y:S01]  /*0300*/  @!P2 IMAD.MOV.U32 R18, RZ, RZ, RZ ;  /* 0x000000ffff12a224 */ /* 0x000fe200078e00ff */
[----:B------:R-:W0:Y:S02]  /*0310*/  MUFU.RCP64H R17, R3 ;  /* 0x0000000300117308 */ /* 0x000e240000001800 */
[----:B------:R-:W-:Y:S01]  /*0320*/  @!P2 ISETP.GE.U32.AND P3, PT, R12, R13, PT ;  /* 0x0000000d0c00a20c */ /* 0x000fe20003f66070 */
[----:B------:R-:W-:-:S05]  /*0330*/  IMAD.MOV.U32 R13, RZ, RZ, 0x1ca00000 ;  /* 0x1ca00000ff0d7424 */ /* 0x000fca00078e00ff */
[----:B------:R-:W-:-:S04]  /*0340*/  @!P2 SEL R19, R13, 0x63400000, !P3 ;  /* 0x634000000d13a807 */ /* 0x000fc80005800000 */
[----:B------:R-:W-:-:S04]  /*0350*/  @!P2 LOP3.LUT R19, R19, 0x80000000, R9, 0xf8, !PT ;  /* 0x800000001313a812 */ /* 0x000fc800078ef809 */
[----:B------:R-:W-:Y:S01]  /*0360*/  @!P2 LOP3.LUT R19, R19, 0x100000, RZ, 0xfc, !PT ;  /* 0x001000001313a812 */ /* 0x000fe200078efcff */
[----:B0-----:R-:W-:-:S08]  /*0370*/  DFMA R10, R16, -R2, 1 ;  /* 0x3ff00000100a742b */ /* 0x001fd00000000802 */
[----:B------:R-:W-:-:S08]  /*0380*/  DFMA R10, R10, R10, R10 ;  /* 0x0000000a0a0a722b */ /* 0x000fd0000000000a */
[----:B------:R-:W-:Y:S01]  /*0390*/  DFMA R16, R16, R10, R16 ;  /* 0x0000000a1010722b */ /* 0x000fe20000000010 */
[----:B------:R-:W-:Y:S01]  /*03a0*/  SEL R11, R13, 0x63400000, !P1 ;  /* 0x634000000d0b7807 */ /* 0x000fe20004800000 */
[----:B------:R-:W-:-:S03]  /*03b0*/  IMAD.MOV.U32 R10, RZ, RZ, R8 ;  /* 0x000000ffff0a7224 */ /* 0x000fc600078e0008 */
[----:B------:R-:W-:-:S03]  /*03c0*/  LOP3.LUT R11, R11, 0x800fffff, R9, 0xf8, !PT ;  /* 0x800fffff0b0b7812 */ /* 0x000fc600078ef809 */
[----:B------:R-:W-:-:S03]  /*03d0*/  DFMA R20, R16, -R2, 1 ;  /* 0x3ff000001014742b */ /* 0x000fc60000000802 */
[----:B------:R-:W-:-:S05]  /*03e0*/  @!P2 DFMA R10, R10, 2, -R18 ;  /* 0x400000000a0aa82b */ /* 0x000fca0000000812 */
[----:B------:R-:W-:Y:S01]  /*03f0*/  DFMA R16, R16, R20, R16 ;  /* 0x000000141010722b */ /* 0x000fe20000000010 */
[----:B------:R-:W-:Y:S02]  /*0400*/  IMAD.MOV.U32 R21, RZ, RZ, R12 ;  /* 0x000000ffff157224 */ /* 0x000fe400078e000c */
[----:B------:R-:W-:Y:S01]  /*0410*/  IMAD.MOV.U32 R20, RZ, RZ, R15 ;  /* 0x000000ffff147224 */ /* 0x000fe200078e000f */
[----:B------:R-:W-:Y:S02]  /*0420*/  @!P0 LOP3.LUT R20, R3, 0x7ff00000, RZ, 0xc0, !PT ;  /* 0x7ff0000003148812 */ /* 0x000fe400078ec0ff */
[----:B------:R-:W-:Y:S02]  /*0430*/  @!P2 LOP3.LUT R21, R11, 0x7ff00000, RZ, 0xc0, !PT ;  /* 0x7ff000000b15a812 */ /* 0x000fe400078ec0ff */
[----:B------:R-:W-:Y:S01]  /*0440*/  DMUL R18, R16, R10 ;  /* 0x0000000a10127228 */ /* 0x000fe20000000000 */
[----:B------:R-:W-:Y:S02]  /*0450*/  VIADD R23, R20, 0xffffffff ;  /* 0xffffffff14177836 */ /* 0x000fe40000000000 */
[----:B------:R-:W-:-:S05]  /*0460*/  VIADD R22, R21, 0xffffffff ;  /* 0xffffffff15167836 */ /* 0x000fca0000000000 */
[----:B------:R-:W-:Y:S01]  /*0470*/  DFMA R14, R18, -R2, R10 ;  /* 0x80000002120e722b */ /* 0x000fe2000000000a */
[----:B------:R-:W-:-:S04]  /*0480*/  ISETP.GT.U32.AND P0, PT, R22, 0x7feffffe, PT ;  /* 0x7feffffe1600780c */ /* 0x000fc80003f04070 */
[----:B------:R-:W-:-:S03]  /*0490*/  ISETP.GT.U32.OR P0, PT, R23, 0x7feffffe, P0 ;  /* 0x7feffffe1700780c */ /* 0x000fc60000704470 */
[----:B------:R-:W-:-:S10]  /*04a0*/  DFMA R14, R16, R14, R18 ;  /* 0x0000000e100e722b */ /* 0x000fd40000000012 */
[----:B------:R-:W-:Y:S05]  /*04b0*/  @P0 BRA `(.L_x_17) ;  /* 0x00000000006c0947 */ /* 0x000fea0003800000 */
[----:B------:R-:W-:-:S04]  /*04c0*/  LOP3.LUT R9, R7, 0x7ff00000, RZ, 0xc0, !PT ;  /* 0x7ff0000007097812 */ /* 0x000fc800078ec0ff */
[CC--:B------:R-:W-:Y:S02]  /*04d0*/  VIADDMNMX R8, R12.reuse, -R9.reuse, 0xb9600000, !PT ;  /* 0xb96000000c087446 */ /* 0x0c0fe40007800909 */
[----:B------:R-:W-:Y:S02]  /*04e0*/  ISETP.GE.U32.AND P0, PT, R12, R9, PT ;  /* 0x000000090c00720c */ /* 0x000fe40003f06070 */
[----:B------:R-:W-:Y:S02]  /*04f0*/  VIMNMX R8, PT, PT, R8, 0x46a00000, PT ;  /* 0x46a0000008087848 */ /* 0x000fe40003fe0100 */
[----:B------:R-:W-:-:S05]  /*0500*/  SEL R13, R13, 0x63400000, !P0 ;  /* 0x634000000d0d7807 */ /* 0x000fca0004000000 */
[----:B------:R-:W-:Y:S02]  /*0510*/  IMAD.IADD R16, R8, 0x1, -R13 ;  /* 0x0000000108107824 */ /* 0x000fe400078e0a0d */
[----:B------:R-:W-:Y:S02]  /*0520*/  IMAD.MOV.U32 R8, RZ, RZ, RZ ;  /* 0x000000ffff087224 */ /* 0x000fe400078e00ff */
[----:B------:R-:W-:-:S06]  /*0530*/  VIADD R9, R16, 0x7fe00000 ;  /* 0x7fe0000010097836 */ /* 0x000fcc0000000000 */
[----:B------:R-:W-:-:S10]  /*0540*/  DMUL R12, R14, R8 ;  /* 0x000000080e0c7228 */ /* 0x000fd40000000000 */
[----:B------:R-:W-:-:S13]  /*0550*/  FSETP.GTU.AND P0, PT, |R13|, 1.469367938527859385e-39, PT ;  /* 0x001000000d00780b */ /* 0x000fda0003f0c200 */
[----:B------:R-:W-:Y:S05]  /*0560*/  @P0 BRA `(.L_x_18) ;  /* 0x0000000000940947 */ /* 0x000fea0003800000 */
[----:B------:R-:W-:Y:S01]  /*0570*/  DFMA R2, R14, -R2, R10 ;  /* 0x800000020e02722b */ /* 0x000fe2000000000a */
[----:B------:R-:W-:-:S09]  /*0580*/  IMAD.MOV.U32 R8, RZ, RZ, RZ ;  /* 0x000000ffff087224 */ /* 0x000fd200078e00ff */
[C---:B------:R-:W-:Y:S02]  /*0590*/  FSETP.NEU.AND P0, PT, R3.reuse, RZ, PT ;  /* 0x000000ff0300720b */ /* 0x040fe40003f0d000 */
[----:B------:R-:W-:-:S04]  /*05a0*/  LOP3.LUT R7, R3, 0x80000000, R7, 0x48, !PT ;  /* 0x8000000003077812 */ /* 0x000fc800078e4807 */
[----:B------:R-:W-:-:S07]  /*05b0*/  LOP3.LUT R9, R7, R9, RZ, 0xfc, !PT ;  /* 0x0000000907097212 */ /* 0x000fce00078efcff */
[----:B------:R-:W-:Y:S05]  /*05c0*/  @!P0 BRA `(.L_x_18) ;  /* 0x00000000007c8947 */ /* 0x000fea0003800000 */
[----:B------:R-:W-:Y:S01]  /*05d0*/  IMAD.MOV R3, RZ, RZ, -R16 ;  /* 0x000000ffff037224 */ /* 0x000fe200078e0a10 */
[----:B------:R-:W-:Y:S01]  /*05e0*/  DMUL.RP R8, R14, R8 ;  /* 0x000000080e087228 */ /* 0x000fe20000008000 */
[----:B------:R-:W-:-:S06]  /*05f0*/  IMAD.MOV.U32 R2, RZ, RZ, RZ ;  /* 0x000000ffff027224 */ /* 0x000fcc00078e00ff */
[----:B------:R-:W-:-:S03]  /*0600*/  DFMA R2, R12, -R2, R14 ;  /* 0x800000020c02722b */ /* 0x000fc6000000000e */
[----:B------:R-:W-:-:S03]  /*0610*/  LOP3.LUT R7, R9, R7, RZ, 0x3c, !PT ;  /* 0x0000000709077212 */ /* 0x000fc600078e3cff */
[----:B------:R-:W-:-:S04]  /*0620*/  IADD3 R2, PT, PT, -R16, -0x43300000, RZ ;  /* 0xbcd0000010027810 */ /* 0x000fc80007ffe1ff */
[----:B------:R-:W-:-:S04]  /*0630*/  FSETP.NEU.AND P0, PT, |R3|, R2, PT ;  /* 0x000000020300720b */ /* 0x000fc80003f0d200 */
[----:B------:R-:W-:Y:S02]  /*0640*/  FSEL R12, R8, R12, !P0 ;  /* 0x0000000c080c7208 */ /* 0x000fe40004000000 */
[----:B------:R-:W-:Y:S01]  /*0650*/  FSEL R13, R7, R13, !P0 ;  /* 0x0000000d070d7208 */ /* 0x000fe20004000000 */
[----:B------:R-:W-:Y:S06]  /*0660*/  BRA `(.L_x_18) ;  /* 0x0000000000547947 */ /* 0x000fec0003800000 */
.L_x_17:
[----:B------:R-:W-:-:S14]  /*0670*/  DSETP.NAN.AND P0, PT, R8, R8, PT ;  /* 0x000000080800722a */ /* 0x000fdc0003f08000 */
[----:B------:R-:W-:Y:S05]  /*0680*/  @P0 BRA `(.L_x_19) ;  /* 0x0000000000440947 */ /* 0x000fea0003800000 */
[----:B------:R-:W-:-:S14]  /*0690*/  DSETP.NAN.AND P0, PT, R6, R6, PT ;  /* 0x000000060600722a */ /* 0x000fdc0003f08000 */
[----:B------:R-:W-:Y:S05]  /*06a0*/  @P0 BRA `(.L_x_20) ;  /* 0x0000000000300947 */ /* 0x000fea0003800000 */
[----:B------:R-:W-:Y:S01]  /*06b0*/  ISETP.NE.AND P0, PT, R21, R20, PT ;  /* 0x000000141500720c */ /* 0x000fe20003f05270 */
[----:B------:R-:W-:Y:S02]  /*06c0*/  IMAD.MOV.U32 R12, RZ, RZ, 0x0 ;  /* 0x00000000ff0c7424 */ /* 0x000fe400078e00ff */
[----:B------:R-:W-:-:S10]  /*06d0*/  IMAD.MOV.U32 R13, RZ, RZ, -0x80000 ;  /* 0xfff80000ff0d7424 */ /* 0x000fd400078e00ff */
[----:B------:R-:W-:Y:S05]  /*06e0*/  @!P0 BRA `(.L_x_18) ;  /* 0x0000000000348947 */ /* 0x000fea0003800000 */
[----:B------:R-:W-:Y:S02]  /*06f0*/  ISETP.NE.AND P0, PT, R21, 0x7ff00000, PT ;  /* 0x7ff000001500780c */ /* 0x000fe40003f05270 */
[----:B------:R-:W-:Y:S02]  /*0700*/  LOP3.LUT R13, R9, 0x80000000, R7, 0x48, !PT ;  /* 0x80000000090d7812 */ /* 0x000fe400078e4807 */
[----:B------:R-:W-:-:S13]  /*0710*/  ISETP.EQ.OR P0, PT, R20, RZ, !P0 ;  /* 0x000000ff1400720c */ /* 0x000fda0004702670 */
[----:B------:R-:W-:Y:S01]  /*0720*/  @P0 LOP3.LUT R2, R13, 0x7ff00000, RZ, 0xfc, !PT ;  /* 0x7ff000000d020812 */ /* 0x000fe200078efcff */
[----:B------:R-:W-:Y:S02]  /*0730*/  @!P0 IMAD.MOV.U32 R12, RZ, RZ, RZ ;  /* 0x000000ffff0c8224 */ /* 0x000fe400078e00ff */
[----:B------:R-:W-:Y:S02]  /*0740*/  @P0 IMAD.MOV.U32 R12, RZ, RZ, RZ ;  /* 0x000000ffff0c0224 */ /* 0x000fe400078e00ff */
[----:B------:R-:W-:Y:S01]  /*0750*/  @P0 IMAD.MOV.U32 R13, RZ, RZ, R2 ;  /* 0x000000ffff0d0224 */ /* 0x000fe200078e0002 */
[----:B------:R-:W-:Y:S06]  /*0760*/  BRA `(.L_x_18) ;  /* 0x0000000000147947 */ /* 0x000fec0003800000 */
.L_x_20:
[----:B------:R-:W-:Y:S01]  /*0770*/  LOP3.LUT R13, R7, 0x80000, RZ, 0xfc, !PT ;  /* 0x00080000070d7812 */ /* 0x000fe200078efcff */
[----:B------:R-:W-:Y:S01]  /*0780*/  IMAD.MOV.U32 R12, RZ, RZ, R6 ;  /* 0x000000ffff0c7224 */ /* 0x000fe200078e0006 */
[----:B------:R-:W-:Y:S06]  /*0790*/  BRA `(.L_x_18) ;  /* 0x0000000000087947 */ /* 0x000fec0003800000 */
.L_x_19:
[----:B------:R-:W-:Y:S01]  /*07a0*/  LOP3.LUT R13, R9, 0x80000, RZ, 0xfc, !PT ;  /* 0x00080000090d7812 */ /* 0x000fe200078efcff */
[----:B------:R-:W-:-:S07]  /*07b0*/  IMAD.MOV.U32 R12, RZ, RZ, R8 ;  /* 0x000000ffff0c7224 */ /* 0x000fce00078e0008 */
.L_x_18:
[----:B------:R-:W-:Y:S05]  /*07c0*/  BSYNC.RECONVERGENT B1 ;  /* 0x0000000000017941 */ /* 0x000fea0003800200 */
.L_x_16:
[----:B------:R-:W-:Y:S02]  /*07d0*/  IMAD.MOV.U32 R2, RZ, RZ, R0 ;  /* 0x000000ffff027224 */ /* 0x000fe400078e0000 */
[----:B------:R-:W-:-:S04]  /*07e0*/  IMAD.MOV.U32 R3, RZ, RZ, 0x0 ;  /* 0x00000000ff037424 */ /* 0x000fc800078e00ff */
[----:B------:R-:W-:Y:S05]  /*07f0*/  RET.REL.NODEC R2 `(_Z20GPU_Func_average_vecPdii) ;  /* 0xfffffff802007950 */ /* 0x000fea0003c3ffff */
.L_x_21:
        /* <DEDUP_REMOVED lines=16> */
.L_x_22:


//--------------------- .nv.shared.reserved.0     --------------------------
	.section	.nv.shared.reserved.0,"aw",@nobits
	.weak		__nv_reservedSMEM_offset_0_alias
	.size		__nv_reservedSMEM_offset_0_alias, 0, 64
	.other		__nv_reservedSMEM_offset_0_alias,@"STO_CUDA_RESERVED_SHARED STV_DEFAULT"
__nv_reservedSMEM_offset_0_alias:
	.zero		0
	.zero		64


//--------------------- .nv.constant0._Z9addKernelPiPKiS1_i --------------------------
	.section	.nv.constant0._Z9addKernelPiPKiS1_i,"a",@progbits
	.sectionflags	@""
	.align	4
.nv.constant0._Z9addKernelPiPKiS1_i:
	.zero		924


//--------------------- .nv.constant0._Z16GPU_Func_Euc_DisPddPS_iS_S_i --------------------------
	.section	.nv.constant0._Z16GPU_Func_Euc_DisPddPS_iS_S_i,"a",@progbits
	.sectionflags	@""
	.align	4
.nv.constant0._Z16GPU_Func_Euc_DisPddPS_iS_S_i:
	.zero		948


//--------------------- .nv.constant0._Z28GPU_Func_ComputeNormalVectorPdiPS_i --------------------------
	.section	.nv.constant0._Z28GPU_Func_ComputeNormalVectorPdiPS_i,"a",@progbits
	.sectionflags	@""
	.align	4
.nv.constant0._Z28GPU_Func_ComputeNormalVectorPdiPS_i:
	.zero		924


//--------------------- .nv.constant0._Z20GPU_Func_average_vecPdii --------------------------
	.section	.nv.constant0._Z20GPU_Func_average_vecPdii,"a",@progbits
	.sectionflags	@""
	.align	4
.nv.constant0._Z20GPU_Func_average_vecPdii:
	.zero		912


//--------------------- SYMBOLS --------------------------

	.type		.nv.reservedSmem.offset0,@object
	.size		.nv.reservedSmem.offset0,0x4
